//
// Generated by NVIDIA NVVM Compiler
//
// Compiler Build ID: CL-36424714
// Cuda compilation tools, release 13.0, V13.0.88
// Based on NVVM 20.0.0
//

.version 9.0
.target sm_100
.address_size 64

	// .globl	_Z20test_matrix_a_kernelPK6__halfPi
.extern .func  (.param .b32 func_retval0) vprintf
(
	.param .b64 vprintf_param_0,
	.param .b64 vprintf_param_1
)
;
.global .align 1 .b8 $str[59] = {61, 61, 61, 32, 91, 109, 97, 116, 114, 105, 120, 95, 97, 93, 32, 108, 97, 110, 101, 32, 48, 32, 102, 114, 97, 103, 109, 101, 110, 116, 32, 100, 117, 109, 112, 32, 40, 110, 117, 109, 95, 101, 108, 101, 109, 101, 110, 116, 115, 61, 37, 100, 41, 32, 61, 61, 61, 10};
.global .align 1 .b8 $str$1[33] = {32, 32, 102, 114, 97, 103, 95, 105, 100, 120, 32, 37, 50, 100, 32, 45, 62, 32, 114, 97, 119, 95, 99, 111, 100, 101, 32, 37, 46, 49, 102, 10};
.global .align 1 .b8 $str$2[59] = {61, 61, 61, 32, 91, 109, 97, 116, 114, 105, 120, 95, 98, 93, 32, 108, 97, 110, 101, 32, 48, 32, 102, 114, 97, 103, 109, 101, 110, 116, 32, 100, 117, 109, 112, 32, 40, 110, 117, 109, 95, 101, 108, 101, 109, 101, 110, 116, 115, 61, 37, 100, 41, 32, 61, 61, 61, 10};
.global .align 1 .b8 $str$3[62] = {61, 61, 61, 32, 91, 97, 99, 99, 117, 109, 117, 108, 97, 116, 111, 114, 93, 32, 108, 97, 110, 101, 32, 48, 32, 102, 114, 97, 103, 109, 101, 110, 116, 32, 100, 117, 109, 112, 32, 40, 110, 117, 109, 95, 101, 108, 101, 109, 101, 110, 116, 115, 61, 37, 100, 41, 32, 61, 61, 61, 10};
.global .align 1 .b8 $str$4[29] = {32, 32, 102, 114, 97, 103, 95, 105, 100, 120, 32, 37, 50, 100, 32, 45, 62, 32, 99, 111, 100, 101, 32, 37, 46, 49, 102, 10};

.visible .entry _Z20test_matrix_a_kernelPK6__halfPi(
	.param .u64 .ptr .align 1 _Z20test_matrix_a_kernelPK6__halfPi_param_0,
	.param .u64 .ptr .align 1 _Z20test_matrix_a_kernelPK6__halfPi_param_1
)
{
	.local .align 16 .b8 	__local_depot0[16];
	.reg .b64 	%SP;
	.reg .b64 	%SPL;
	.reg .pred 	%p<2>;
	.reg .b16 	%rs<33>;
	.reg .b32 	%r<225>;
	.reg .b32 	%f<49>;
	.reg .b64 	%rd<44>;
	.reg .b64 	%fd<17>;

	mov.u64 	%SPL, __local_depot0;
	cvta.local.u64 	%SP, %SPL;
	ld.param.u64 	%rd2, [_Z20test_matrix_a_kernelPK6__halfPi_param_0];
	cvta.to.global.u64 	%rd3, %rd2;
	mov.u32 	%r9, %tid.x;
	and.b32  	%r10, %r9, 31;
	mov.b32 	%r11, 16;
	wmma.load.a.sync.aligned.row.m16n16k16.global.f16 	{%r1, %r2, %r3, %r4, %r5, %r6, %r7, %r8}, [%rd3], %r11;
	setp.ne.s32 	%p1, %r10, 0;
	@%p1 bra 	$L__BB0_2;
	add.u64 	%rd4, %SP, 0;
	add.u64 	%rd5, %SPL, 0;
	mov.b32 	%r12, 16;
	st.local.u32 	[%rd5], %r12;
	mov.u64 	%rd6, $str;
	cvta.global.u64 	%rd7, %rd6;
	{ // callseq 0, 0
	.param .b64 param0;
	st.param.b64 	[param0], %rd7;
	.param .b64 param1;
	st.param.b64 	[param1], %rd4;
	.param .b32 retval0;
	call.uni (retval0), 
	vprintf, 
	(
	param0, 
	param1
	);
	ld.param.b32 	%r13, [retval0];
	} // callseq 0
	mov.b32 	{%rs1, %rs2}, %r1;
	// begin inline asm
	{  cvt.f32.f16 %f1, %rs1;}

	// end inline asm
	cvt.f64.f32 	%fd1, %f1;
	mov.b32 	%r15, 0;
	st.local.u32 	[%rd5], %r15;
	st.local.f64 	[%rd5+8], %fd1;
	mov.u64 	%rd8, $str$1;
	cvta.global.u64 	%rd9, %rd8;
	{ // callseq 1, 0
	.param .b64 param0;
	st.param.b64 	[param0], %rd9;
	.param .b64 param1;
	st.param.b64 	[param1], %rd4;
	.param .b32 retval0;
	call.uni (retval0), 
	vprintf, 
	(
	param0, 
	param1
	);
	ld.param.b32 	%r16, [retval0];
	} // callseq 1
	// begin inline asm
	{  cvt.f32.f16 %f2, %rs2;}

	// end inline asm
	cvt.f64.f32 	%fd2, %f2;
	mov.b32 	%r18, 1;
	st.local.u32 	[%rd5], %r18;
	st.local.f64 	[%rd5+8], %fd2;
	{ // callseq 2, 0
	.param .b64 param0;
	st.param.b64 	[param0], %rd9;
	.param .b64 param1;
	st.param.b64 	[param1], %rd4;
	.param .b32 retval0;
	call.uni (retval0), 
	vprintf, 
	(
	param0, 
	param1
	);
	ld.param.b32 	%r19, [retval0];
	} // callseq 2
	mov.b32 	{%rs3, %rs4}, %r2;
	// begin inline asm
	{  cvt.f32.f16 %f3, %rs3;}

	// end inline asm
	cvt.f64.f32 	%fd3, %f3;
	mov.b32 	%r21, 2;
	st.local.u32 	[%rd5], %r21;
	st.local.f64 	[%rd5+8], %fd3;
	{ // callseq 3, 0
	.param .b64 param0;
	st.param.b64 	[param0], %rd9;
	.param .b64 param1;
	st.param.b64 	[param1], %rd4;
	.param .b32 retval0;
	call.uni (retval0), 
	vprintf, 
	(
	param0, 
	param1
	);
	ld.param.b32 	%r22, [retval0];
	} // callseq 3
	// begin inline asm
	{  cvt.f32.f16 %f4, %rs4;}

	// end inline asm
	cvt.f64.f32 	%fd4, %f4;
	mov.b32 	%r24, 3;
	st.local.u32 	[%rd5], %r24;
	st.local.f64 	[%rd5+8], %fd4;
	{ // callseq 4, 0
	.param .b64 param0;
	st.param.b64 	[param0], %rd9;
	.param .b64 param1;
	st.param.b64 	[param1], %rd4;
	.param .b32 retval0;
	call.uni (retval0), 
	vprintf, 
	(
	param0, 
	param1
	);
	ld.param.b32 	%r25, [retval0];
	} // callseq 4
	mov.b32 	{%rs5, %rs6}, %r3;
	// begin inline asm
	{  cvt.f32.f16 %f5, %rs5;}

	// end inline asm
	cvt.f64.f32 	%fd5, %f5;
	mov.b32 	%r27, 4;
	st.local.u32 	[%rd5], %r27;
	st.local.f64 	[%rd5+8], %fd5;
	{ // callseq 5, 0
	.param .b64 param0;
	st.param.b64 	[param0], %rd9;
	.param .b64 param1;
	st.param.b64 	[param1], %rd4;
	.param .b32 retval0;
	call.uni (retval0), 
	vprintf, 
	(
	param0, 
	param1
	);
	ld.param.b32 	%r28, [retval0];
	} // callseq 5
	// begin inline asm
	{  cvt.f32.f16 %f6, %rs6;}

	// end inline asm
	cvt.f64.f32 	%fd6, %f6;
	mov.b32 	%r30, 5;
	st.local.u32 	[%rd5], %r30;
	st.local.f64 	[%rd5+8], %fd6;
	{ // callseq 6, 0
	.param .b64 param0;
	st.param.b64 	[param0], %rd9;
	.param .b64 param1;
	st.param.b64 	[param1], %rd4;
	.param .b32 retval0;
	call.uni (retval0), 
	vprintf, 
	(
	param0, 
	param1
	);
	ld.param.b32 	%r31, [retval0];
	} // callseq 6
	mov.b32 	{%rs7, %rs8}, %r4;
	// begin inline asm
	{  cvt.f32.f16 %f7, %rs7;}

	// end inline asm
	cvt.f64.f32 	%fd7, %f7;
	mov.b32 	%r33, 6;
	st.local.u32 	[%rd5], %r33;
	st.local.f64 	[%rd5+8], %fd7;
	{ // callseq 7, 0
	.param .b64 param0;
	st.param.b64 	[param0], %rd9;
	.param .b64 param1;
	st.param.b64 	[param1], %rd4;
	.param .b32 retval0;
	call.uni (retval0), 
	vprintf, 
	(
	param0, 
	param1
	);
	ld.param.b32 	%r34, [retval0];
	} // callseq 7
	// begin inline asm
	{  cvt.f32.f16 %f8, %rs8;}

	// end inline asm
	cvt.f64.f32 	%fd8, %f8;
	mov.b32 	%r36, 7;
	st.local.u32 	[%rd5], %r36;
	st.local.f64 	[%rd5+8], %fd8;
	{ // callseq 8, 0
	.param .b64 param0;
	st.param.b64 	[param0], %rd9;
	.param .b64 param1;
	st.param.b64 	[param1], %rd4;
	.param .b32 retval0;
	call.uni (retval0), 
	vprintf, 
	(
	param0, 
	param1
	);
	ld.param.b32 	%r37, [retval0];
	} // callseq 8
	mov.b32 	{%rs9, %rs10}, %r5;
	// begin inline asm
	{  cvt.f32.f16 %f9, %rs9;}

	// end inline asm
	cvt.f64.f32 	%fd9, %f9;
	mov.b32 	%r39, 8;
	st.local.u32 	[%rd5], %r39;
	st.local.f64 	[%rd5+8], %fd9;
	{ // callseq 9, 0
	.param .b64 param0;
	st.param.b64 	[param0], %rd9;
	.param .b64 param1;
	st.param.b64 	[param1], %rd4;
	.param .b32 retval0;
	call.uni (retval0), 
	vprintf, 
	(
	param0, 
	param1
	);
	ld.param.b32 	%r40, [retval0];
	} // callseq 9
	// begin inline asm
	{  cvt.f32.f16 %f10, %rs10;}

	// end inline asm
	cvt.f64.f32 	%fd10, %f10;
	mov.b32 	%r42, 9;
	st.local.u32 	[%rd5], %r42;
	st.local.f64 	[%rd5+8], %fd10;
	{ // callseq 10, 0
	.param .b64 param0;
	st.param.b64 	[param0], %rd9;
	.param .b64 param1;
	st.param.b64 	[param1], %rd4;
	.param .b32 retval0;
	call.uni (retval0), 
	vprintf, 
	(
	param0, 
	param1
	);
	ld.param.b32 	%r43, [retval0];
	} // callseq 10
	mov.b32 	{%rs11, %rs12}, %r6;
	// begin inline asm
	{  cvt.f32.f16 %f11, %rs11;}

	// end inline asm
	cvt.f64.f32 	%fd11, %f11;
	mov.b32 	%r45, 10;
	st.local.u32 	[%rd5], %r45;
	st.local.f64 	[%rd5+8], %fd11;
	{ // callseq 11, 0
	.param .b64 param0;
	st.param.b64 	[param0], %rd9;
	.param .b64 param1;
	st.param.b64 	[param1], %rd4;
	.param .b32 retval0;
	call.uni (retval0), 
	vprintf, 
	(
	param0, 
	param1
	);
	ld.param.b32 	%r46, [retval0];
	} // callseq 11
	// begin inline asm
	{  cvt.f32.f16 %f12, %rs12;}

	// end inline asm
	cvt.f64.f32 	%fd12, %f12;
	mov.b32 	%r48, 11;
	st.local.u32 	[%rd5], %r48;
	st.local.f64 	[%rd5+8], %fd12;
	{ // callseq 12, 0
	.param .b64 param0;
	st.param.b64 	[param0], %rd9;
	.param .b64 param1;
	st.param.b64 	[param1], %rd4;
	.param .b32 retval0;
	call.uni (retval0), 
	vprintf, 
	(
	param0, 
	param1
	);
	ld.param.b32 	%r49, [retval0];
	} // callseq 12
	mov.b32 	{%rs13, %rs14}, %r7;
	// begin inline asm
	{  cvt.f32.f16 %f13, %rs13;}

	// end inline asm
	cvt.f64.f32 	%fd13, %f13;
	mov.b32 	%r51, 12;
	st.local.u32 	[%rd5], %r51;
	st.local.f64 	[%rd5+8], %fd13;
	{ // callseq 13, 0
	.param .b64 param0;
	st.param.b64 	[param0], %rd9;
	.param .b64 param1;
	st.param.b64 	[param1], %rd4;
	.param .b32 retval0;
	call.uni (retval0), 
	vprintf, 
	(
	param0, 
	param1
	);
	ld.param.b32 	%r52, [retval0];
	} // callseq 13
	// begin inline asm
	{  cvt.f32.f16 %f14, %rs14;}

	// end inline asm
	cvt.f64.f32 	%fd14, %f14;
	mov.b32 	%r54, 13;
	st.local.u32 	[%rd5], %r54;
	st.local.f64 	[%rd5+8], %fd14;
	{ // callseq 14, 0
	.param .b64 param0;
	st.param.b64 	[param0], %rd9;
	.param .b64 param1;
	st.param.b64 	[param1], %rd4;
	.param .b32 retval0;
	call.uni (retval0), 
	vprintf, 
	(
	param0, 
	param1
	);
	ld.param.b32 	%r55, [retval0];
	} // callseq 14
	mov.b32 	{%rs15, %rs16}, %r8;
	// begin inline asm
	{  cvt.f32.f16 %f15, %rs15;}

	// end inline asm
	cvt.f64.f32 	%fd15, %f15;
	mov.b32 	%r57, 14;
	st.local.u32 	[%rd5], %r57;
	st.local.f64 	[%rd5+8], %fd15;
	{ // callseq 15, 0
	.param .b64 param0;
	st.param.b64 	[param0], %rd9;
	.param .b64 param1;
	st.param.b64 	[param1], %rd4;
	.param .b32 retval0;
	call.uni (retval0), 
	vprintf, 
	(
	param0, 
	param1
	);
	ld.param.b32 	%r58, [retval0];
	} // callseq 15
	// begin inline asm
	{  cvt.f32.f16 %f16, %rs16;}

	// end inline asm
	cvt.f64.f32 	%fd16, %f16;
	mov.b32 	%r60, 15;
	st.local.u32 	[%rd5], %r60;
	st.local.f64 	[%rd5+8], %fd16;
	{ // callseq 16, 0
	.param .b64 param0;
	st.param.b64 	[param0], %rd9;
	.param .b64 param1;
	st.param.b64 	[param1], %rd4;
	.param .b32 retval0;
	call.uni (retval0), 
	vprintf, 
	(
	param0, 
	param1
	);
	ld.param.b32 	%r61, [retval0];
	} // callseq 16
$L__BB0_2:
	ld.param.u64 	%rd43, [_Z20test_matrix_a_kernelPK6__halfPi_param_1];
	mul.lo.s32 	%r65, %r10, 100;
	cvta.to.global.u64 	%rd10, %rd43;
	mov.b32 	{%rs17, %rs18}, %r1;
	// begin inline asm
	{  cvt.f32.f16 %f17, %rs17;}

	// end inline asm
	add.f32 	%f33, %f17, 0f3F000000;
	cvt.rzi.s32.f32 	%r66, %f33;
	mul.hi.s32 	%r67, %r66, 1374389535;
	shr.u32 	%r68, %r67, 31;
	shr.s32 	%r69, %r67, 5;
	add.s32 	%r70, %r69, %r68;
	mul.lo.s32 	%r71, %r70, 100;
	sub.s32 	%r72, %r66, %r71;
	shl.b32 	%r73, %r70, 4;
	add.s32 	%r74, %r73, %r72;
	mul.wide.s32 	%rd11, %r74, 4;
	add.s64 	%rd12, %rd10, %rd11;
	st.global.u32 	[%rd12], %r65;
	// begin inline asm
	{  cvt.f32.f16 %f18, %rs18;}

	// end inline asm
	add.f32 	%f34, %f18, 0f3F000000;
	cvt.rzi.s32.f32 	%r75, %f34;
	mul.hi.s32 	%r76, %r75, 1374389535;
	shr.u32 	%r77, %r76, 31;
	shr.s32 	%r78, %r76, 5;
	add.s32 	%r79, %r78, %r77;
	mul.lo.s32 	%r80, %r79, 100;
	sub.s32 	%r81, %r75, %r80;
	or.b32  	%r82, %r65, 1;
	shl.b32 	%r83, %r79, 4;
	add.s32 	%r84, %r83, %r81;
	mul.wide.s32 	%rd13, %r84, 4;
	add.s64 	%rd14, %rd10, %rd13;
	st.global.u32 	[%rd14], %r82;
	mov.b32 	{%rs19, %rs20}, %r2;
	// begin inline asm
	{  cvt.f32.f16 %f19, %rs19;}

	// end inline asm
	add.f32 	%f35, %f19, 0f3F000000;
	cvt.rzi.s32.f32 	%r85, %f35;
	mul.hi.s32 	%r86, %r85, 1374389535;
	shr.u32 	%r87, %r86, 31;
	shr.s32 	%r88, %r86, 5;
	add.s32 	%r89, %r88, %r87;
	mul.lo.s32 	%r90, %r89, 100;
	sub.s32 	%r91, %r85, %r90;
	or.b32  	%r92, %r65, 2;
	shl.b32 	%r93, %r89, 4;
	add.s32 	%r94, %r93, %r91;
	mul.wide.s32 	%rd15, %r94, 4;
	add.s64 	%rd16, %rd10, %rd15;
	st.global.u32 	[%rd16], %r92;
	// begin inline asm
	{  cvt.f32.f16 %f20, %rs20;}

	// end inline asm
	add.f32 	%f36, %f20, 0f3F000000;
	cvt.rzi.s32.f32 	%r95, %f36;
	mul.hi.s32 	%r96, %r95, 1374389535;
	shr.u32 	%r97, %r96, 31;
	shr.s32 	%r98, %r96, 5;
	add.s32 	%r99, %r98, %r97;
	mul.lo.s32 	%r100, %r99, 100;
	sub.s32 	%r101, %r95, %r100;
	or.b32  	%r102, %r65, 3;
	shl.b32 	%r103, %r99, 4;
	add.s32 	%r104, %r103, %r101;
	mul.wide.s32 	%rd17, %r104, 4;
	add.s64 	%rd18, %rd10, %rd17;
	st.global.u32 	[%rd18], %r102;
	mov.b32 	{%rs21, %rs22}, %r3;
	// begin inline asm
	{  cvt.f32.f16 %f21, %rs21;}

	// end inline asm
	add.f32 	%f37, %f21, 0f3F000000;
	cvt.rzi.s32.f32 	%r105, %f37;
	mul.hi.s32 	%r106, %r105, 1374389535;
	shr.u32 	%r107, %r106, 31;
	shr.s32 	%r108, %r106, 5;
	add.s32 	%r109, %r108, %r107;
	mul.lo.s32 	%r110, %r109, 100;
	sub.s32 	%r111, %r105, %r110;
	add.s32 	%r112, %r65, 4;
	shl.b32 	%r113, %r109, 4;
	add.s32 	%r114, %r113, %r111;
	mul.wide.s32 	%rd19, %r114, 4;
	add.s64 	%rd20, %rd10, %rd19;
	st.global.u32 	[%rd20], %r112;
	// begin inline asm
	{  cvt.f32.f16 %f22, %rs22;}

	// end inline asm
	add.f32 	%f38, %f22, 0f3F000000;
	cvt.rzi.s32.f32 	%r115, %f38;
	mul.hi.s32 	%r116, %r115, 1374389535;
	shr.u32 	%r117, %r116, 31;
	shr.s32 	%r118, %r116, 5;
	add.s32 	%r119, %r118, %r117;
	mul.lo.s32 	%r120, %r119, 100;
	sub.s32 	%r121, %r115, %r120;
	add.s32 	%r122, %r65, 5;
	shl.b32 	%r123, %r119, 4;
	add.s32 	%r124, %r123, %r121;
	mul.wide.s32 	%rd21, %r124, 4;
	add.s64 	%rd22, %rd10, %rd21;
	st.global.u32 	[%rd22], %r122;
	mov.b32 	{%rs23, %rs24}, %r4;
	// begin inline asm
	{  cvt.f32.f16 %f23, %rs23;}

	// end inline asm
	add.f32 	%f39, %f23, 0f3F000000;
	cvt.rzi.s32.f32 	%r125, %f39;
	mul.hi.s32 	%r126, %r125, 1374389535;
	shr.u32 	%r127, %r126, 31;
	shr.s32 	%r128, %r126, 5;
	add.s32 	%r129, %r128, %r127;
	mul.lo.s32 	%r130, %r129, 100;
	sub.s32 	%r131, %r125, %r130;
	add.s32 	%r132, %r65, 6;
	shl.b32 	%r133, %r129, 4;
	add.s32 	%r134, %r133, %r131;
	mul.wide.s32 	%rd23, %r134, 4;
	add.s64 	%rd24, %rd10, %rd23;
	st.global.u32 	[%rd24], %r132;
	// begin inline asm
	{  cvt.f32.f16 %f24, %rs24;}

	// end inline asm
	add.f32 	%f40, %f24, 0f3F000000;
	cvt.rzi.s32.f32 	%r135, %f40;
	mul.hi.s32 	%r136, %r135, 1374389535;
	shr.u32 	%r137, %r136, 31;
	shr.s32 	%r138, %r136, 5;
	add.s32 	%r139, %r138, %r137;
	mul.lo.s32 	%r140, %r139, 100;
	sub.s32 	%r141, %r135, %r140;
	add.s32 	%r142, %r65, 7;
	shl.b32 	%r143, %r139, 4;
	add.s32 	%r144, %r143, %r141;
	mul.wide.s32 	%rd25, %r144, 4;
	add.s64 	%rd26, %rd10, %rd25;
	st.global.u32 	[%rd26], %r142;
	mov.b32 	{%rs25, %rs26}, %r5;
	// begin inline asm
	{  cvt.f32.f16 %f25, %rs25;}

	// end inline asm
	add.f32 	%f41, %f25, 0f3F000000;
	cvt.rzi.s32.f32 	%r145, %f41;
	mul.hi.s32 	%r146, %r145, 1374389535;
	shr.u32 	%r147, %r146, 31;
	shr.s32 	%r148, %r146, 5;
	add.s32 	%r149, %r148, %r147;
	mul.lo.s32 	%r150, %r149, 100;
	sub.s32 	%r151, %r145, %r150;
	add.s32 	%r152, %r65, 8;
	shl.b32 	%r153, %r149, 4;
	add.s32 	%r154, %r153, %r151;
	mul.wide.s32 	%rd27, %r154, 4;
	add.s64 	%rd28, %rd10, %rd27;
	st.global.u32 	[%rd28], %r152;
	// begin inline asm
	{  cvt.f32.f16 %f26, %rs26;}

	// end inline asm
	add.f32 	%f42, %f26, 0f3F000000;
	cvt.rzi.s32.f32 	%r155, %f42;
	mul.hi.s32 	%r156, %r155, 1374389535;
	shr.u32 	%r157, %r156, 31;
	shr.s32 	%r158, %r156, 5;
	add.s32 	%r159, %r158, %r157;
	mul.lo.s32 	%r160, %r159, 100;
	sub.s32 	%r161, %r155, %r160;
	add.s32 	%r162, %r65, 9;
	shl.b32 	%r163, %r159, 4;
	add.s32 	%r164, %r163, %r161;
	mul.wide.s32 	%rd29, %r164, 4;
	add.s64 	%rd30, %rd10, %rd29;
	st.global.u32 	[%rd30], %r162;
	mov.b32 	{%rs27, %rs28}, %r6;
	// begin inline asm
	{  cvt.f32.f16 %f27, %rs27;}

	// end inline asm
	add.f32 	%f43, %f27, 0f3F000000;
	cvt.rzi.s32.f32 	%r165, %f43;
	mul.hi.s32 	%r166, %r165, 1374389535;
	shr.u32 	%r167, %r166, 31;
	shr.s32 	%r168, %r166, 5;
	add.s32 	%r169, %r168, %r167;
	mul.lo.s32 	%r170, %r169, 100;
	sub.s32 	%r171, %r165, %r170;
	add.s32 	%r172, %r65, 10;
	shl.b32 	%r173, %r169, 4;
	add.s32 	%r174, %r173, %r171;
	mul.wide.s32 	%rd31, %r174, 4;
	add.s64 	%rd32, %rd10, %rd31;
	st.global.u32 	[%rd32], %r172;
	// begin inline asm
	{  cvt.f32.f16 %f28, %rs28;}

	// end inline asm
	add.f32 	%f44, %f28, 0f3F000000;
	cvt.rzi.s32.f32 	%r175, %f44;
	mul.hi.s32 	%r176, %r175, 1374389535;
	shr.u32 	%r177, %r176, 31;
	shr.s32 	%r178, %r176, 5;
	add.s32 	%r179, %r178, %r177;
	mul.lo.s32 	%r180, %r179, 100;
	sub.s32 	%r181, %r175, %r180;
	add.s32 	%r182, %r65, 11;
	shl.b32 	%r183, %r179, 4;
	add.s32 	%r184, %r183, %r181;
	mul.wide.s32 	%rd33, %r184, 4;
	add.s64 	%rd34, %rd10, %rd33;
	st.global.u32 	[%rd34], %r182;
	mov.b32 	{%rs29, %rs30}, %r7;
	// begin inline asm
	{  cvt.f32.f16 %f29, %rs29;}

	// end inline asm
	add.f32 	%f45, %f29, 0f3F000000;
	cvt.rzi.s32.f32 	%r185, %f45;
	mul.hi.s32 	%r186, %r185, 1374389535;
	shr.u32 	%r187, %r186, 31;
	shr.s32 	%r188, %r186, 5;
	add.s32 	%r189, %r188, %r187;
	mul.lo.s32 	%r190, %r189, 100;
	sub.s32 	%r191, %r185, %r190;
	add.s32 	%r192, %r65, 12;
	shl.b32 	%r193, %r189, 4;
	add.s32 	%r194, %r193, %r191;
	mul.wide.s32 	%rd35, %r194, 4;
	add.s64 	%rd36, %rd10, %rd35;
	st.global.u32 	[%rd36], %r192;
	// begin inline asm
	{  cvt.f32.f16 %f30, %rs30;}

	// end inline asm
	add.f32 	%f46, %f30, 0f3F000000;
	cvt.rzi.s32.f32 	%r195, %f46;
	mul.hi.s32 	%r196, %r195, 1374389535;
	shr.u32 	%r197, %r196, 31;
	shr.s32 	%r198, %r196, 5;
	add.s32 	%r199, %r198, %r197;
	mul.lo.s32 	%r200, %r199, 100;
	sub.s32 	%r201, %r195, %r200;
	add.s32 	%r202, %r65, 13;
	shl.b32 	%r203, %r199, 4;
	add.s32 	%r204, %r203, %r201;
	mul.wide.s32 	%rd37, %r204, 4;
	add.s64 	%rd38, %rd10, %rd37;
	st.global.u32 	[%rd38], %r202;
	mov.b32 	{%rs31, %rs32}, %r8;
	// begin inline asm
	{  cvt.f32.f16 %f31, %rs31;}

	// end inline asm
	add.f32 	%f47, %f31, 0f3F000000;
	cvt.rzi.s32.f32 	%r205, %f47;
	mul.hi.s32 	%r206, %r205, 1374389535;
	shr.u32 	%r207, %r206, 31;
	shr.s32 	%r208, %r206, 5;
	add.s32 	%r209, %r208, %r207;
	mul.lo.s32 	%r210, %r209, 100;
	sub.s32 	%r211, %r205, %r210;
	add.s32 	%r212, %r65, 14;
	shl.b32 	%r213, %r209, 4;
	add.s32 	%r214, %r213, %r211;
	mul.wide.s32 	%rd39, %r214, 4;
	add.s64 	%rd40, %rd10, %rd39;
	st.global.u32 	[%rd40], %r212;
	// begin inline asm
	{  cvt.f32.f16 %f32, %rs32;}

	// end inline asm
	add.f32 	%f48, %f32, 0f3F000000;
	cvt.rzi.s32.f32 	%r215, %f48;
	mul.hi.s32 	%r216, %r215, 1374389535;
	shr.u32 	%r217, %r216, 31;
	shr.s32 	%r218, %r216, 5;
	add.s32 	%r219, %r218, %r217;
	mul.lo.s32 	%r220, %r219, 100;
	sub.s32 	%r221, %r215, %r220;
	add.s32 	%r222, %r65, 15;
	shl.b32 	%r223, %r219, 4;
	add.s32 	%r224, %r223, %r221;
	mul.wide.s32 	%rd41, %r224, 4;
	add.s64 	%rd42, %rd10, %rd41;
	st.global.u32 	[%rd42], %r222;
	ret;

}
	// .globl	_Z20test_matrix_b_kernelPK6__halfPi
.visible .entry _Z20test_matrix_b_kernelPK6__halfPi(
	.param .u64 .ptr .align 1 _Z20test_matrix_b_kernelPK6__halfPi_param_0,
	.param .u64 .ptr .align 1 _Z20test_matrix_b_kernelPK6__halfPi_param_1
)
{
	.local .align 16 .b8 	__local_depot1[16];
	.reg .b64 	%SP;
	.reg .b64 	%SPL;
	.reg .pred 	%p<2>;
	.reg .b16 	%rs<33>;
	.reg .b32 	%r<225>;
	.reg .b32 	%f<49>;
	.reg .b64 	%rd<44>;
	.reg .b64 	%fd<17>;

	mov.u64 	%SPL, __local_depot1;
	cvta.local.u64 	%SP, %SPL;
	ld.param.u64 	%rd2, [_Z20test_matrix_b_kernelPK6__halfPi_param_0];
	cvta.to.global.u64 	%rd3, %rd2;
	mov.u32 	%r9, %tid.x;
	and.b32  	%r10, %r9, 31;
	mov.b32 	%r11, 16;
	wmma.load.b.sync.aligned.col.m16n16k16.global.f16 	{%r1, %r2, %r3, %r4, %r5, %r6, %r7, %r8}, [%rd3], %r11;
	setp.ne.s32 	%p1, %r10, 0;
	@%p1 bra 	$L__BB1_2;
	add.u64 	%rd4, %SP, 0;
	add.u64 	%rd5, %SPL, 0;
	mov.b32 	%r12, 16;
	st.local.u32 	[%rd5], %r12;
	mov.u64 	%rd6, $str$2;
	cvta.global.u64 	%rd7, %rd6;
	{ // callseq 17, 0
	.param .b64 param0;
	st.param.b64 	[param0], %rd7;
	.param .b64 param1;
	st.param.b64 	[param1], %rd4;
	.param .b32 retval0;
	call.uni (retval0), 
	vprintf, 
	(
	param0, 
	param1
	);
	ld.param.b32 	%r13, [retval0];
	} // callseq 17
	mov.b32 	{%rs1, %rs2}, %r1;
	// begin inline asm
	{  cvt.f32.f16 %f1, %rs1;}

	// end inline asm
	cvt.f64.f32 	%fd1, %f1;
	mov.b32 	%r15, 0;
	st.local.u32 	[%rd5], %r15;
	st.local.f64 	[%rd5+8], %fd1;
	mov.u64 	%rd8, $str$1;
	cvta.global.u64 	%rd9, %rd8;
	{ // callseq 18, 0
	.param .b64 param0;
	st.param.b64 	[param0], %rd9;
	.param .b64 param1;
	st.param.b64 	[param1], %rd4;
	.param .b32 retval0;
	call.uni (retval0), 
	vprintf, 
	(
	param0, 
	param1
	);
	ld.param.b32 	%r16, [retval0];
	} // callseq 18
	// begin inline asm
	{  cvt.f32.f16 %f2, %rs2;}

	// end inline asm
	cvt.f64.f32 	%fd2, %f2;
	mov.b32 	%r18, 1;
	st.local.u32 	[%rd5], %r18;
	st.local.f64 	[%rd5+8], %fd2;
	{ // callseq 19, 0
	.param .b64 param0;
	st.param.b64 	[param0], %rd9;
	.param .b64 param1;
	st.param.b64 	[param1], %rd4;
	.param .b32 retval0;
	call.uni (retval0), 
	vprintf, 
	(
	param0, 
	param1
	);
	ld.param.b32 	%r19, [retval0];
	} // callseq 19
	mov.b32 	{%rs3, %rs4}, %r2;
	// begin inline asm
	{  cvt.f32.f16 %f3, %rs3;}

	// end inline asm
	cvt.f64.f32 	%fd3, %f3;
	mov.b32 	%r21, 2;
	st.local.u32 	[%rd5], %r21;
	st.local.f64 	[%rd5+8], %fd3;
	{ // callseq 20, 0
	.param .b64 param0;
	st.param.b64 	[param0], %rd9;
	.param .b64 param1;
	st.param.b64 	[param1], %rd4;
	.param .b32 retval0;
	call.uni (retval0), 
	vprintf, 
	(
	param0, 
	param1
	);
	ld.param.b32 	%r22, [retval0];
	} // callseq 20
	// begin inline asm
	{  cvt.f32.f16 %f4, %rs4;}

	// end inline asm
	cvt.f64.f32 	%fd4, %f4;
	mov.b32 	%r24, 3;
	st.local.u32 	[%rd5], %r24;
	st.local.f64 	[%rd5+8], %fd4;
	{ // callseq 21, 0
	.param .b64 param0;
	st.param.b64 	[param0], %rd9;
	.param .b64 param1;
	st.param.b64 	[param1], %rd4;
	.param .b32 retval0;
	call.uni (retval0), 
	vprintf, 
	(
	param0, 
	param1
	);
	ld.param.b32 	%r25, [retval0];
	} // callseq 21
	mov.b32 	{%rs5, %rs6}, %r3;
	// begin inline asm
	{  cvt.f32.f16 %f5, %rs5;}

	// end inline asm
	cvt.f64.f32 	%fd5, %f5;
	mov.b32 	%r27, 4;
	st.local.u32 	[%rd5], %r27;
	st.local.f64 	[%rd5+8], %fd5;
	{ // callseq 22, 0
	.param .b64 param0;
	st.param.b64 	[param0], %rd9;
	.param .b64 param1;
	st.param.b64 	[param1], %rd4;
	.param .b32 retval0;
	call.uni (retval0), 
	vprintf, 
	(
	param0, 
	param1
	);
	ld.param.b32 	%r28, [retval0];
	} // callseq 22
	// begin inline asm
	{  cvt.f32.f16 %f6, %rs6;}

	// end inline asm
	cvt.f64.f32 	%fd6, %f6;
	mov.b32 	%r30, 5;
	st.local.u32 	[%rd5], %r30;
	st.local.f64 	[%rd5+8], %fd6;
	{ // callseq 23, 0
	.param .b64 param0;
	st.param.b64 	[param0], %rd9;
	.param .b64 param1;
	st.param.b64 	[param1], %rd4;
	.param .b32 retval0;
	call.uni (retval0), 
	vprintf, 
	(
	param0, 
	param1
	);
	ld.param.b32 	%r31, [retval0];
	} // callseq 23
	mov.b32 	{%rs7, %rs8}, %r4;
	// begin inline asm
	{  cvt.f32.f16 %f7, %rs7;}

	// end inline asm
	cvt.f64.f32 	%fd7, %f7;
	mov.b32 	%r33, 6;
	st.local.u32 	[%rd5], %r33;
	st.local.f64 	[%rd5+8], %fd7;
	{ // callseq 24, 0
	.param .b64 param0;
	st.param.b64 	[param0], %rd9;
	.param .b64 param1;
	st.param.b64 	[param1], %rd4;
	.param .b32 retval0;
	call.uni (retval0), 
	vprintf, 
	(
	param0, 
	param1
	);
	ld.param.b32 	%r34, [retval0];
	} // callseq 24
	// begin inline asm
	{  cvt.f32.f16 %f8, %rs8;}

	// end inline asm
	cvt.f64.f32 	%fd8, %f8;
	mov.b32 	%r36, 7;
	st.local.u32 	[%rd5], %r36;
	st.local.f64 	[%rd5+8], %fd8;
	{ // callseq 25, 0
	.param .b64 param0;
	st.param.b64 	[param0], %rd9;
	.param .b64 param1;
	st.param.b64 	[param1], %rd4;
	.param .b32 retval0;
	call.uni (retval0), 
	vprintf, 
	(
	param0, 
	param1
	);
	ld.param.b32 	%r37, [retval0];
	} // callseq 25
	mov.b32 	{%rs9, %rs10}, %r5;
	// begin inline asm
	{  cvt.f32.f16 %f9, %rs9;}

	// end inline asm
	cvt.f64.f32 	%fd9, %f9;
	mov.b32 	%r39, 8;
	st.local.u32 	[%rd5], %r39;
	st.local.f64 	[%rd5+8], %fd9;
	{ // callseq 26, 0
	.param .b64 param0;
	st.param.b64 	[param0], %rd9;
	.param .b64 param1;
	st.param.b64 	[param1], %rd4;
	.param .b32 retval0;
	call.uni (retval0), 
	vprintf, 
	(
	param0, 
	param1
	);
	ld.param.b32 	%r40, [retval0];
	} // callseq 26
	// begin inline asm
	{  cvt.f32.f16 %f10, %rs10;}

	// end inline asm
	cvt.f64.f32 	%fd10, %f10;
	mov.b32 	%r42, 9;
	st.local.u32 	[%rd5], %r42;
	st.local.f64 	[%rd5+8], %fd10;
	{ // callseq 27, 0
	.param .b64 param0;
	st.param.b64 	[param0], %rd9;
	.param .b64 param1;
	st.param.b64 	[param1], %rd4;
	.param .b32 retval0;
	call.uni (retval0), 
	vprintf, 
	(
	param0, 
	param1
	);
	ld.param.b32 	%r43, [retval0];
	} // callseq 27
	mov.b32 	{%rs11, %rs12}, %r6;
	// begin inline asm
	{  cvt.f32.f16 %f11, %rs11;}

	// end inline asm
	cvt.f64.f32 	%fd11, %f11;
	mov.b32 	%r45, 10;
	st.local.u32 	[%rd5], %r45;
	st.local.f64 	[%rd5+8], %fd11;
	{ // callseq 28, 0
	.param .b64 param0;
	st.param.b64 	[param0], %rd9;
	.param .b64 param1;
	st.param.b64 	[param1], %rd4;
	.param .b32 retval0;
	call.uni (retval0), 
	vprintf, 
	(
	param0, 
	param1
	);
	ld.param.b32 	%r46, [retval0];
	} // callseq 28
	// begin inline asm
	{  cvt.f32.f16 %f12, %rs12;}

	// end inline asm
	cvt.f64.f32 	%fd12, %f12;
	mov.b32 	%r48, 11;
	st.local.u32 	[%rd5], %r48;
	st.local.f64 	[%rd5+8], %fd12;
	{ // callseq 29, 0
	.param .b64 param0;
	st.param.b64 	[param0], %rd9;
	.param .b64 param1;
	st.param.b64 	[param1], %rd4;
	.param .b32 retval0;
	call.uni (retval0), 
	vprintf, 
	(
	param0, 
	param1
	);
	ld.param.b32 	%r49, [retval0];
	} // callseq 29
	mov.b32 	{%rs13, %rs14}, %r7;
	// begin inline asm
	{  cvt.f32.f16 %f13, %rs13;}

	// end inline asm
	cvt.f64.f32 	%fd13, %f13;
	mov.b32 	%r51, 12;
	st.local.u32 	[%rd5], %r51;
	st.local.f64 	[%rd5+8], %fd13;
	{ // callseq 30, 0
	.param .b64 param0;
	st.param.b64 	[param0], %rd9;
	.param .b64 param1;
	st.param.b64 	[param1], %rd4;
	.param .b32 retval0;
	call.uni (retval0), 
	vprintf, 
	(
	param0, 
	param1
	);
	ld.param.b32 	%r52, [retval0];
	} // callseq 30
	// begin inline asm
	{  cvt.f32.f16 %f14, %rs14;}

	// end inline asm
	cvt.f64.f32 	%fd14, %f14;
	mov.b32 	%r54, 13;
	st.local.u32 	[%rd5], %r54;
	st.local.f64 	[%rd5+8], %fd14;
	{ // callseq 31, 0
	.param .b64 param0;
	st.param.b64 	[param0], %rd9;
	.param .b64 param1;
	st.param.b64 	[param1], %rd4;
	.param .b32 retval0;
	call.uni (retval0), 
	vprintf, 
	(
	param0, 
	param1
	);
	ld.param.b32 	%r55, [retval0];
	} // callseq 31
	mov.b32 	{%rs15, %rs16}, %r8;
	// begin inline asm
	{  cvt.f32.f16 %f15, %rs15;}

	// end inline asm
	cvt.f64.f32 	%fd15, %f15;
	mov.b32 	%r57, 14;
	st.local.u32 	[%rd5], %r57;
	st.local.f64 	[%rd5+8], %fd15;
	{ // callseq 32, 0
	.param .b64 param0;
	st.param.b64 	[param0], %rd9;
	.param .b64 param1;
	st.param.b64 	[param1], %rd4;
	.param .b32 retval0;
	call.uni (retval0), 
	vprintf, 
	(
	param0, 
	param1
	);
	ld.param.b32 	%r58, [retval0];
	} // callseq 32
	// begin inline asm
	{  cvt.f32.f16 %f16, %rs16;}

	// end inline asm
	cvt.f64.f32 	%fd16, %f16;
	mov.b32 	%r60, 15;
	st.local.u32 	[%rd5], %r60;
	st.local.f64 	[%rd5+8], %fd16;
	{ // callseq 33, 0
	.param .b64 param0;
	st.param.b64 	[param0], %rd9;
	.param .b64 param1;
	st.param.b64 	[param1], %rd4;
	.param .b32 retval0;
	call.uni (retval0), 
	vprintf, 
	(
	param0, 
	param1
	);
	ld.param.b32 	%r61, [retval0];
	} // callseq 33
$L__BB1_2:
	ld.param.u64 	%rd43, [_Z20test_matrix_b_kernelPK6__halfPi_param_1];
	mul.lo.s32 	%r65, %r10, 100;
	cvta.to.global.u64 	%rd10, %rd43;
	mov.b32 	{%rs17, %rs18}, %r1;
	// begin inline asm
	{  cvt.f32.f16 %f17, %rs17;}

	// end inline asm
	add.f32 	%f33, %f17, 0f3F000000;
	cvt.rzi.s32.f32 	%r66, %f33;
	mul.hi.s32 	%r67, %r66, 1374389535;
	shr.u32 	%r68, %r67, 31;
	shr.s32 	%r69, %r67, 5;
	add.s32 	%r70, %r69, %r68;
	mul.lo.s32 	%r71, %r70, 100;
	sub.s32 	%r72, %r66, %r71;
	shl.b32 	%r73, %r70, 4;
	add.s32 	%r74, %r73, %r72;
	mul.wide.s32 	%rd11, %r74, 4;
	add.s64 	%rd12, %rd10, %rd11;
	st.global.u32 	[%rd12], %r65;
	// begin inline asm
	{  cvt.f32.f16 %f18, %rs18;}

	// end inline asm
	add.f32 	%f34, %f18, 0f3F000000;
	cvt.rzi.s32.f32 	%r75, %f34;
	mul.hi.s32 	%r76, %r75, 1374389535;
	shr.u32 	%r77, %r76, 31;
	shr.s32 	%r78, %r76, 5;
	add.s32 	%r79, %r78, %r77;
	mul.lo.s32 	%r80, %r79, 100;
	sub.s32 	%r81, %r75, %r80;
	or.b32  	%r82, %r65, 1;
	shl.b32 	%r83, %r79, 4;
	add.s32 	%r84, %r83, %r81;
	mul.wide.s32 	%rd13, %r84, 4;
	add.s64 	%rd14, %rd10, %rd13;
	st.global.u32 	[%rd14], %r82;
	mov.b32 	{%rs19, %rs20}, %r2;
	// begin inline asm
	{  cvt.f32.f16 %f19, %rs19;}

	// end inline asm
	add.f32 	%f35, %f19, 0f3F000000;
	cvt.rzi.s32.f32 	%r85, %f35;
	mul.hi.s32 	%r86, %r85, 1374389535;
	shr.u32 	%r87, %r86, 31;
	shr.s32 	%r88, %r86, 5;
	add.s32 	%r89, %r88, %r87;
	mul.lo.s32 	%r90, %r89, 100;
	sub.s32 	%r91, %r85, %r90;
	or.b32  	%r92, %r65, 2;
	shl.b32 	%r93, %r89, 4;
	add.s32 	%r94, %r93, %r91;
	mul.wide.s32 	%rd15, %r94, 4;
	add.s64 	%rd16, %rd10, %rd15;
	st.global.u32 	[%rd16], %r92;
	// begin inline asm
	{  cvt.f32.f16 %f20, %rs20;}

	// end inline asm
	add.f32 	%f36, %f20, 0f3F000000;
	cvt.rzi.s32.f32 	%r95, %f36;
	mul.hi.s32 	%r96, %r95, 1374389535;
	shr.u32 	%r97, %r96, 31;
	shr.s32 	%r98, %r96, 5;
	add.s32 	%r99, %r98, %r97;
	mul.lo.s32 	%r100, %r99, 100;
	sub.s32 	%r101, %r95, %r100;
	or.b32  	%r102, %r65, 3;
	shl.b32 	%r103, %r99, 4;
	add.s32 	%r104, %r103, %r101;
	mul.wide.s32 	%rd17, %r104, 4;
	add.s64 	%rd18, %rd10, %rd17;
	st.global.u32 	[%rd18], %r102;
	mov.b32 	{%rs21, %rs22}, %r3;
	// begin inline asm
	{  cvt.f32.f16 %f21, %rs21;}

	// end inline asm
	add.f32 	%f37, %f21, 0f3F000000;
	cvt.rzi.s32.f32 	%r105, %f37;
	mul.hi.s32 	%r106, %r105, 1374389535;
	shr.u32 	%r107, %r106, 31;
	shr.s32 	%r108, %r106, 5;
	add.s32 	%r109, %r108, %r107;
	mul.lo.s32 	%r110, %r109, 100;
	sub.s32 	%r111, %r105, %r110;
	add.s32 	%r112, %r65, 4;
	shl.b32 	%r113, %r109, 4;
	add.s32 	%r114, %r113, %r111;
	mul.wide.s32 	%rd19, %r114, 4;
	add.s64 	%rd20, %rd10, %rd19;
	st.global.u32 	[%rd20], %r112;
	// begin inline asm
	{  cvt.f32.f16 %f22, %rs22;}

	// end inline asm
	add.f32 	%f38, %f22, 0f3F000000;
	cvt.rzi.s32.f32 	%r115, %f38;
	mul.hi.s32 	%r116, %r115, 1374389535;
	shr.u32 	%r117, %r116, 31;
	shr.s32 	%r118, %r116, 5;
	add.s32 	%r119, %r118, %r117;
	mul.lo.s32 	%r120, %r119, 100;
	sub.s32 	%r121, %r115, %r120;
	add.s32 	%r122, %r65, 5;
	shl.b32 	%r123, %r119, 4;
	add.s32 	%r124, %r123, %r121;
	mul.wide.s32 	%rd21, %r124, 4;
	add.s64 	%rd22, %rd10, %rd21;
	st.global.u32 	[%rd22], %r122;
	mov.b32 	{%rs23, %rs24}, %r4;
	// begin inline asm
	{  cvt.f32.f16 %f23, %rs23;}

	// end inline asm
	add.f32 	%f39, %f23, 0f3F000000;
	cvt.rzi.s32.f32 	%r125, %f39;
	mul.hi.s32 	%r126, %r125, 1374389535;
	shr.u32 	%r127, %r126, 31;
	shr.s32 	%r128, %r126, 5;
	add.s32 	%r129, %r128, %r127;
	mul.lo.s32 	%r130, %r129, 100;
	sub.s32 	%r131, %r125, %r130;
	add.s32 	%r132, %r65, 6;
	shl.b32 	%r133, %r129, 4;
	add.s32 	%r134, %r133, %r131;
	mul.wide.s32 	%rd23, %r134, 4;
	add.s64 	%rd24, %rd10, %rd23;
	st.global.u32 	[%rd24], %r132;
	// begin inline asm
	{  cvt.f32.f16 %f24, %rs24;}

	// end inline asm
	add.f32 	%f40, %f24, 0f3F000000;
	cvt.rzi.s32.f32 	%r135, %f40;
	mul.hi.s32 	%r136, %r135, 1374389535;
	shr.u32 	%r137, %r136, 31;
	shr.s32 	%r138, %r136, 5;
	add.s32 	%r139, %r138, %r137;
	mul.lo.s32 	%r140, %r139, 100;
	sub.s32 	%r141, %r135, %r140;
	add.s32 	%r142, %r65, 7;
	shl.b32 	%r143, %r139, 4;
	add.s32 	%r144, %r143, %r141;
	mul.wide.s32 	%rd25, %r144, 4;
	add.s64 	%rd26, %rd10, %rd25;
	st.global.u32 	[%rd26], %r142;
	mov.b32 	{%rs25, %rs26}, %r5;
	// begin inline asm
	{  cvt.f32.f16 %f25, %rs25;}

	// end inline asm
	add.f32 	%f41, %f25, 0f3F000000;
	cvt.rzi.s32.f32 	%r145, %f41;
	mul.hi.s32 	%r146, %r145, 1374389535;
	shr.u32 	%r147, %r146, 31;
	shr.s32 	%r148, %r146, 5;
	add.s32 	%r149, %r148, %r147;
	mul.lo.s32 	%r150, %r149, 100;
	sub.s32 	%r151, %r145, %r150;
	add.s32 	%r152, %r65, 8;
	shl.b32 	%r153, %r149, 4;
	add.s32 	%r154, %r153, %r151;
	mul.wide.s32 	%rd27, %r154, 4;
	add.s64 	%rd28, %rd10, %rd27;
	st.global.u32 	[%rd28], %r152;
	// begin inline asm
	{  cvt.f32.f16 %f26, %rs26;}

	// end inline asm
	add.f32 	%f42, %f26, 0f3F000000;
	cvt.rzi.s32.f32 	%r155, %f42;
	mul.hi.s32 	%r156, %r155, 1374389535;
	shr.u32 	%r157, %r156, 31;
	shr.s32 	%r158, %r156, 5;
	add.s32 	%r159, %r158, %r157;
	mul.lo.s32 	%r160, %r159, 100;
	sub.s32 	%r161, %r155, %r160;
	add.s32 	%r162, %r65, 9;
	shl.b32 	%r163, %r159, 4;
	add.s32 	%r164, %r163, %r161;
	mul.wide.s32 	%rd29, %r164, 4;
	add.s64 	%rd30, %rd10, %rd29;
	st.global.u32 	[%rd30], %r162;
	mov.b32 	{%rs27, %rs28}, %r6;
	// begin inline asm
	{  cvt.f32.f16 %f27, %rs27;}

	// end inline asm
	add.f32 	%f43, %f27, 0f3F000000;
	cvt.rzi.s32.f32 	%r165, %f43;
	mul.hi.s32 	%r166, %r165, 1374389535;
	shr.u32 	%r167, %r166, 31;
	shr.s32 	%r168, %r166, 5;
	add.s32 	%r169, %r168, %r167;
	mul.lo.s32 	%r170, %r169, 100;
	sub.s32 	%r171, %r165, %r170;
	add.s32 	%r172, %r65, 10;
	shl.b32 	%r173, %r169, 4;
	add.s32 	%r174, %r173, %r171;
	mul.wide.s32 	%rd31, %r174, 4;
	add.s64 	%rd32, %rd10, %rd31;
	st.global.u32 	[%rd32], %r172;
	// begin inline asm
	{  cvt.f32.f16 %f28, %rs28;}

	// end inline asm
	add.f32 	%f44, %f28, 0f3F000000;
	cvt.rzi.s32.f32 	%r175, %f44;
	mul.hi.s32 	%r176, %r175, 1374389535;
	shr.u32 	%r177, %r176, 31;
	shr.s32 	%r178, %r176, 5;
	add.s32 	%r179, %r178, %r177;
	mul.lo.s32 	%r180, %r179, 100;
	sub.s32 	%r181, %r175, %r180;
	add.s32 	%r182, %r65, 11;
	shl.b32 	%r183, %r179, 4;
	add.s32 	%r184, %r183, %r181;
	mul.wide.s32 	%rd33, %r184, 4;
	add.s64 	%rd34, %rd10, %rd33;
	st.global.u32 	[%rd34], %r182;
	mov.b32 	{%rs29, %rs30}, %r7;
	// begin inline asm
	{  cvt.f32.f16 %f29, %rs29;}

	// end inline asm
	add.f32 	%f45, %f29, 0f3F000000;
	cvt.rzi.s32.f32 	%r185, %f45;
	mul.hi.s32 	%r186, %r185, 1374389535;
	shr.u32 	%r187, %r186, 31;
	shr.s32 	%r188, %r186, 5;
	add.s32 	%r189, %r188, %r187;
	mul.lo.s32 	%r190, %r189, 100;
	sub.s32 	%r191, %r185, %r190;
	add.s32 	%r192, %r65, 12;
	shl.b32 	%r193, %r189, 4;
	add.s32 	%r194, %r193, %r191;
	mul.wide.s32 	%rd35, %r194, 4;
	add.s64 	%rd36, %rd10, %rd35;
	st.global.u32 	[%rd36], %r192;
	// begin inline asm
	{  cvt.f32.f16 %f30, %rs30;}

	// end inline asm
	add.f32 	%f46, %f30, 0f3F000000;
	cvt.rzi.s32.f32 	%r195, %f46;
	mul.hi.s32 	%r196, %r195, 1374389535;
	shr.u32 	%r197, %r196, 31;
	shr.s32 	%r198, %r196, 5;
	add.s32 	%r199, %r198, %r197;
	mul.lo.s32 	%r200, %r199, 100;
	sub.s32 	%r201, %r195, %r200;
	add.s32 	%r202, %r65, 13;
	shl.b32 	%r203, %r199, 4;
	add.s32 	%r204, %r203, %r201;
	mul.wide.s32 	%rd37, %r204, 4;
	add.s64 	%rd38, %rd10, %rd37;
	st.global.u32 	[%rd38], %r202;
	mov.b32 	{%rs31, %rs32}, %r8;
	// begin inline asm
	{  cvt.f32.f16 %f31, %rs31;}

	// end inline asm
	add.f32 	%f47, %f31, 0f3F000000;
	cvt.rzi.s32.f32 	%r205, %f47;
	mul.hi.s32 	%r206, %r205, 1374389535;
	shr.u32 	%r207, %r206, 31;
	shr.s32 	%r208, %r206, 5;
	add.s32 	%r209, %r208, %r207;
	mul.lo.s32 	%r210, %r209, 100;
	sub.s32 	%r211, %r205, %r210;
	add.s32 	%r212, %r65, 14;
	shl.b32 	%r213, %r209, 4;
	add.s32 	%r214, %r213, %r211;
	mul.wide.s32 	%rd39, %r214, 4;
	add.s64 	%rd40, %rd10, %rd39;
	st.global.u32 	[%rd40], %r212;
	// begin inline asm
	{  cvt.f32.f16 %f32, %rs32;}

	// end inline asm
	add.f32 	%f48, %f32, 0f3F000000;
	cvt.rzi.s32.f32 	%r215, %f48;
	mul.hi.s32 	%r216, %r215, 1374389535;
	shr.u32 	%r217, %r216, 31;
	shr.s32 	%r218, %r216, 5;
	add.s32 	%r219, %r218, %r217;
	mul.lo.s32 	%r220, %r219, 100;
	sub.s32 	%r221, %r215, %r220;
	add.s32 	%r222, %r65, 15;
	shl.b32 	%r223, %r219, 4;
	add.s32 	%r224, %r223, %r221;
	mul.wide.s32 	%rd41, %r224, 4;
	add.s64 	%rd42, %rd10, %rd41;
	st.global.u32 	[%rd42], %r222;
	ret;

}
	// .globl	_Z23test_accumulator_kernelPfi
.visible .entry _Z23test_accumulator_kernelPfi(
	.param .u64 .ptr .align 1 _Z23test_accumulator_kernelPfi_param_0,
	.param .u32 _Z23test_accumulator_kernelPfi_param_1
)
{
	.local .align 16 .b8 	__local_depot2[16];
	.reg .b64 	%SP;
	.reg .b64 	%SPL;
	.reg .pred 	%p<2>;
	.reg .b32 	%r<39>;
	.reg .b32 	%f<9>;
	.reg .b64 	%rd<9>;
	.reg .b64 	%fd<9>;

	mov.u64 	%SPL, __local_depot2;
	cvta.local.u64 	%SP, %SPL;
	ld.param.u64 	%rd1, [_Z23test_accumulator_kernelPfi_param_0];
	ld.param.u32 	%r9, [_Z23test_accumulator_kernelPfi_param_1];
	mov.u32 	%r10, %tid.x;
	and.b32  	%r11, %r10, 31;
	mul.lo.s32 	%r1, %r11, 100;
	or.b32  	%r2, %r1, 1;
	or.b32  	%r3, %r1, 2;
	or.b32  	%r4, %r1, 3;
	add.s32 	%r5, %r1, 4;
	add.s32 	%r6, %r1, 5;
	add.s32 	%r7, %r1, 6;
	add.s32 	%r8, %r1, 7;
	setp.ne.s32 	%p1, %r11, 0;
	@%p1 bra 	$L__BB2_2;
	add.u64 	%rd2, %SP, 0;
	add.u64 	%rd3, %SPL, 0;
	mov.b32 	%r12, 8;
	st.local.u32 	[%rd3], %r12;
	mov.u64 	%rd4, $str$3;
	cvta.global.u64 	%rd5, %rd4;
	{ // callseq 34, 0
	.param .b64 param0;
	st.param.b64 	[param0], %rd5;
	.param .b64 param1;
	st.param.b64 	[param1], %rd2;
	.param .b32 retval0;
	call.uni (retval0), 
	vprintf, 
	(
	param0, 
	param1
	);
	ld.param.b32 	%r13, [retval0];
	} // callseq 34
	cvt.rn.f64.u32 	%fd1, %r1;
	mov.b32 	%r15, 0;
	st.local.u32 	[%rd3], %r15;
	st.local.f64 	[%rd3+8], %fd1;
	mov.u64 	%rd6, $str$4;
	cvta.global.u64 	%rd7, %rd6;
	{ // callseq 35, 0
	.param .b64 param0;
	st.param.b64 	[param0], %rd7;
	.param .b64 param1;
	st.param.b64 	[param1], %rd2;
	.param .b32 retval0;
	call.uni (retval0), 
	vprintf, 
	(
	param0, 
	param1
	);
	ld.param.b32 	%r16, [retval0];
	} // callseq 35
	cvt.rn.f64.u32 	%fd2, %r2;
	mov.b32 	%r18, 1;
	st.local.u32 	[%rd3], %r18;
	st.local.f64 	[%rd3+8], %fd2;
	{ // callseq 36, 0
	.param .b64 param0;
	st.param.b64 	[param0], %rd7;
	.param .b64 param1;
	st.param.b64 	[param1], %rd2;
	.param .b32 retval0;
	call.uni (retval0), 
	vprintf, 
	(
	param0, 
	param1
	);
	ld.param.b32 	%r19, [retval0];
	} // callseq 36
	cvt.rn.f64.u32 	%fd3, %r3;
	mov.b32 	%r21, 2;
	st.local.u32 	[%rd3], %r21;
	st.local.f64 	[%rd3+8], %fd3;
	{ // callseq 37, 0
	.param .b64 param0;
	st.param.b64 	[param0], %rd7;
	.param .b64 param1;
	st.param.b64 	[param1], %rd2;
	.param .b32 retval0;
	call.uni (retval0), 
	vprintf, 
	(
	param0, 
	param1
	);
	ld.param.b32 	%r22, [retval0];
	} // callseq 37
	cvt.rn.f64.u32 	%fd4, %r4;
	mov.b32 	%r24, 3;
	st.local.u32 	[%rd3], %r24;
	st.local.f64 	[%rd3+8], %fd4;
	{ // callseq 38, 0
	.param .b64 param0;
	st.param.b64 	[param0], %rd7;
	.param .b64 param1;
	st.param.b64 	[param1], %rd2;
	.param .b32 retval0;
	call.uni (retval0), 
	vprintf, 
	(
	param0, 
	param1
	);
	ld.param.b32 	%r25, [retval0];
	} // callseq 38
	cvt.rn.f64.u32 	%fd5, %r5;
	mov.b32 	%r27, 4;
	st.local.u32 	[%rd3], %r27;
	st.local.f64 	[%rd3+8], %fd5;
	{ // callseq 39, 0
	.param .b64 param0;
	st.param.b64 	[param0], %rd7;
	.param .b64 param1;
	st.param.b64 	[param1], %rd2;
	.param .b32 retval0;
	call.uni (retval0), 
	vprintf, 
	(
	param0, 
	param1
	);
	ld.param.b32 	%r28, [retval0];
	} // callseq 39
	cvt.rn.f64.u32 	%fd6, %r6;
	mov.b32 	%r30, 5;
	st.local.u32 	[%rd3], %r30;
	st.local.f64 	[%rd3+8], %fd6;
	{ // callseq 40, 0
	.param .b64 param0;
	st.param.b64 	[param0], %rd7;
	.param .b64 param1;
	st.param.b64 	[param1], %rd2;
	.param .b32 retval0;
	call.uni (retval0), 
	vprintf, 
	(
	param0, 
	param1
	);
	ld.param.b32 	%r31, [retval0];
	} // callseq 40
	cvt.rn.f64.u32 	%fd7, %r7;
	mov.b32 	%r33, 6;
	st.local.u32 	[%rd3], %r33;
	st.local.f64 	[%rd3+8], %fd7;
	{ // callseq 41, 0
	.param .b64 param0;
	st.param.b64 	[param0], %rd7;
	.param .b64 param1;
	st.param.b64 	[param1], %rd2;
	.param .b32 retval0;
	call.uni (retval0), 
	vprintf, 
	(
	param0, 
	param1
	);
	ld.param.b32 	%r34, [retval0];
	} // callseq 41
	cvt.rn.f64.u32 	%fd8, %r8;
	mov.b32 	%r36, 7;
	st.local.u32 	[%rd3], %r36;
	st.local.f64 	[%rd3+8], %fd8;
	{ // callseq 42, 0
	.param .b64 param0;
	st.param.b64 	[param0], %rd7;
	.param .b64 param1;
	st.param.b64 	[param1], %rd2;
	.param .b32 retval0;
	call.uni (retval0), 
	vprintf, 
	(
	param0, 
	param1
	);
	ld.param.b32 	%r37, [retval0];
	} // callseq 42
$L__BB2_2:
	cvt.rn.f32.u32 	%f1, %r8;
	cvt.rn.f32.u32 	%f2, %r7;
	cvt.rn.f32.u32 	%f3, %r6;
	cvt.rn.f32.u32 	%f4, %r5;
	cvt.rn.f32.u32 	%f5, %r4;
	cvt.rn.f32.u32 	%f6, %r3;
	cvt.rn.f32.u32 	%f7, %r2;
	cvt.rn.f32.u32 	%f8, %r1;
	cvta.to.global.u64 	%rd8, %rd1;
	wmma.store.d.sync.aligned.row.m16n16k16.global.f32 	[%rd8], {%f8, %f7, %f6, %f5, %f4, %f3, %f2, %f1}, %r9;
	ret;

}


// ===== COMPILED SASS (sm_100) =====

	.target	sm_100

	.elftype	@"ET_EXEC"


//--------------------- .note.nv.tkinfo           --------------------------
	.section	.note.nv.tkinfo,"",@"SHT_NOTE"
	.sectionflags	@"SHF_NOTE_NV_TKINFO"
	.tkinfo
        /*0018*/ 	.word	0x00000002
        /*0030*/ 	.string	""
        /*0030*/ 	.string	"ptxas"
        /*0030*/ 	.string	"Cuda compilation tools, release 13.0, V13.0.88"
        /*0030*/ 	.string	"Build cuda_13.0.r13.0/compiler.36424714_0"
        /*0030*/ 	.string	"-arch sm_100 -m 64 "



//--------------------- .note.nv.cuinfo           --------------------------
	.section	.note.nv.cuinfo,"",@"SHT_NOTE"
	.sectionflags	@"SHF_NOTE_NV_CUINFO"
        /*0018*/ 	.short	0x0002
        /*001a*/ 	.short	0x0064
        /*001c*/ 	.short	0x0082
	.zero		2


//--------------------- .nv.info                  --------------------------
	.section	.nv.info,"",@"SHT_CUDA_INFO"
	.align	4


	//----- nvinfo : EIATTR_REGCOUNT
	.align		4
        /*0000*/ 	.byte	0x04, 0x2f
        /*0002*/ 	.short	(.L_6 - .L_5)
	.align		4
.L_5:
        /*0004*/ 	.word	index@(_Z20test_matrix_a_kernelPK6__halfPi)
        /*0008*/ 	.word	0x00000020


	//----- nvinfo : EIATTR_FRAME_SIZE
	.align		4
.L_6:
        /*000c*/ 	.byte	0x04, 0x11
        /*000e*/ 	.short	(.L_8 - .L_7)
	.align		4
.L_7:
        /*0010*/ 	.word	index@(_Z20test_matrix_a_kernelPK6__halfPi)
        /*0014*/ 	.word	0x00000010


	//----- nvinfo : EIATTR_REGCOUNT
	.align		4
.L_8:
        /*0018*/ 	.byte	0x04, 0x2f
        /*001a*/ 	.short	(.L_10 - .L_9)
	.align		4
.L_9:
        /*001c*/ 	.word	index@(_Z20test_matrix_b_kernelPK6__halfPi)
        /*0020*/ 	.word	0x00000020


	//----- nvinfo : EIATTR_FRAME_SIZE
	.align		4
.L_10:
        /*0024*/ 	.byte	0x04, 0x11
        /*0026*/ 	.short	(.L_12 - .L_11)
	.align		4
.L_11:
        /*0028*/ 	.word	index@(_Z20test_matrix_b_kernelPK6__halfPi)
        /*002c*/ 	.word	0x00000010


	//----- nvinfo : EIATTR_REGCOUNT
	.align		4
.L_12:
        /*0030*/ 	.byte	0x04, 0x2f
        /*0032*/ 	.short	(.L_14 - .L_13)
	.align		4
.L_13:
        /*0034*/ 	.word	index@(_Z23test_accumulator_kernelPfi)
        /*0038*/ 	.word	0x0000001e


	//----- nvinfo : EIATTR_FRAME_SIZE
	.align		4
.L_14:
        /*003c*/ 	.byte	0x04, 0x11
        /*003e*/ 	.short	(.L_16 - .L_15)
	.align		4
.L_15:
        /*0040*/ 	.word	index@(_Z23test_accumulator_kernelPfi)
        /*0044*/ 	.word	0x00000010


	//----- nvinfo : EIATTR_MIN_STACK_SIZE
	.align		4
.L_16:
        /*0048*/ 	.byte	0x04, 0x12
        /*004a*/ 	.short	(.L_18 - .L_17)
	.align		4
.L_17:
        /*004c*/ 	.word	index@(_Z23test_accumulator_kernelPfi)
        /*0050*/ 	.word	0x00000010


	//----- nvinfo : EIATTR_MIN_STACK_SIZE
	.align		4
.L_18:
        /*0054*/ 	.byte	0x04, 0x12
        /*0056*/ 	.short	(.L_20 - .L_19)
	.align		4
.L_19:
        /*0058*/ 	.word	index@(_Z20test_matrix_b_kernelPK6__halfPi)
        /*005c*/ 	.word	0x00000010


	//----- nvinfo : EIATTR_MIN_STACK_SIZE
	.align		4
.L_20:
        /*0060*/ 	.byte	0x04, 0x12
        /*0062*/ 	.short	(.L_22 - .L_21)
	.align		4
.L_21:
        /*0064*/ 	.word	index@(_Z20test_matrix_a_kernelPK6__halfPi)
        /*0068*/ 	.word	0x00000010
.L_22:


//--------------------- .nv.compat                --------------------------
	.section	.nv.compat,"",@"SHT_CUDA_COMPAT_INFO"
	.align	4
        /*0000*/ 	.byte	0x02, 0x09, 0x00, 0x00, 0x02, 0x02, 0x01, 0x00, 0x02, 0x05, 0x05, 0x00, 0x03, 0x07, 0x01, 0x01
        /*0010*/ 	.byte	0x02, 0x03, 0x00, 0x00, 0x02, 0x06, 0x01, 0x00, 0x04, 0x0b, 0x08, 0x00, 0x09, 0x00, 0x00, 0x00
        /*0020*/ 	.byte	0x00, 0x00, 0x00, 0x00


//--------------------- .nv.info._Z23test_accumulator_kernelPfi --------------------------
	.section	.nv.info._Z23test_accumulator_kernelPfi,"",@"SHT_CUDA_INFO"
	.sectionflags	@""
	.align	4


	//----- nvinfo : EIATTR_CUDA_API_VERSION
	.align		4
        /*0000*/ 	.byte	0x04, 0x37
        /*0002*/ 	.short	(.L_24 - .L_23)
.L_23:
        /*0004*/ 	.word	0x00000082


	//----- nvinfo : EIATTR_KPARAM_INFO
	.align		4
.L_24:
        /*0008*/ 	.byte	0x04, 0x17
        /*000a*/ 	.short	(.L_26 - .L_25)
.L_25:
        /*000c*/ 	.word	0x00000000
        /*0010*/ 	.short	0x0001
        /*0012*/ 	.short	0x0008
        /*0014*/ 	.byte	0x00, 0xf0, 0x11, 0x00


	//----- nvinfo : EIATTR_KPARAM_INFO
	.align		4
.L_26:
        /*0018*/ 	.byte	0x04, 0x17
        /*001a*/ 	.short	(.L_28 - .L_27)
.L_27:
        /*001c*/ 	.word	0x00000000
        /*0020*/ 	.short	0x0000
        /*0022*/ 	.short	0x0000
        /*0024*/ 	.byte	0x00, 0xf5, 0x21, 0x00


	//----- nvinfo : EIATTR_SPARSE_MMA_MASK
	.align		4
.L_28:
        /*0028*/ 	.byte	0x03, 0x50
        /*002a*/ 	.short	0x0000


	//----- nvinfo : EIATTR_WMMA_USED
	.align		4
        /*002c*/ 	.byte	0x01, 0x2b
	.zero		2


	//----- nvinfo : EIATTR_MAXREG_COUNT
	.align		4
        /*0030*/ 	.byte	0x03, 0x1b
        /*0032*/ 	.short	0x00ff


	//----- nvinfo : EIATTR_EXTERNS
	.align		4
        /*0034*/ 	.byte	0x04, 0x0f
        /*0036*/ 	.short	(.L_30 - .L_29)


	//   ....[0]....
	.align		4
.L_29:
        /*0038*/ 	.word	index@(vprintf)


	//----- nvinfo : EIATTR_MERCURY_ISA_VERSION
	.align		4
.L_30:
        /*003c*/ 	.byte	0x03, 0x5f
        /*003e*/ 	.short	0x0101


	//----- nvinfo : EIATTR_VRC_CTA_INIT_COUNT
	.align		4
        /*0040*/ 	.byte	0x02, 0x4a
	.zero		1
	.zero		1


	//----- nvinfo : EIATTR_SYSCALL_OFFSETS
	.align		4
        /*0044*/ 	.byte	0x04, 0x46
        /*0046*/ 	.short	(.L_32 - .L_31)


	//   ....[0]....
.L_31:
        /*0048*/ 	.word	0x000001c0


	//   ....[1]....
        /*004c*/ 	.word	0x00000280


	//   ....[2]....
        /*0050*/ 	.word	0x00000340


	//   ....[3]....
        /*0054*/ 	.word	0x00000400


	//   ....[4]....
        /*0058*/ 	.word	0x000004c0


	//   ....[5]....
        /*005c*/ 	.word	0x00000580


	//   ....[6]....
        /*0060*/ 	.word	0x00000640


	//   ....[7]....
        /*0064*/ 	.word	0x00000700


	//   ....[8]....
        /*0068*/ 	.word	0x000007c0


	//----- nvinfo : EIATTR_EXIT_INSTR_OFFSETS
	.align		4
.L_32:
        /*006c*/ 	.byte	0x04, 0x1c
        /*006e*/ 	.short	(.L_34 - .L_33)


	//   ....[0]....
.L_33:
        /*0070*/ 	.word	0x00000950


	//----- nvinfo : EIATTR_CRS_STACK_SIZE
	.align		4
.L_34:
        /*0074*/ 	.byte	0x04, 0x1e
        /*0076*/ 	.short	(.L_36 - .L_35)
.L_35:
        /*0078*/ 	.word	0x00000000


	//----- nvinfo : EIATTR_CBANK_PARAM_SIZE
	.align		4
.L_36:
        /*007c*/ 	.byte	0x03, 0x19
        /*007e*/ 	.short	0x000c


	//----- nvinfo : EIATTR_PARAM_CBANK
	.align		4
        /*0080*/ 	.byte	0x04, 0x0a
        /*0082*/ 	.short	(.L_38 - .L_37)
	.align		4
.L_37:
        /*0084*/ 	.word	index@(.nv.constant0._Z23test_accumulator_kernelPfi)
        /*0088*/ 	.short	0x0380
        /*008a*/ 	.short	0x000c


	//----- nvinfo : EIATTR_SW_WAR
	.align		4
.L_38:
        /*008c*/ 	.byte	0x04, 0x36
        /*008e*/ 	.short	(.L_40 - .L_39)
.L_39:
        /*0090*/ 	.word	0x00000008
.L_40:


//--------------------- .nv.info._Z20test_matrix_b_kernelPK6__halfPi --------------------------
	.section	.nv.info._Z20test_matrix_b_kernelPK6__halfPi,"",@"SHT_CUDA_INFO"
	.sectionflags	@""
	.align	4


	//----- nvinfo : EIATTR_CUDA_API_VERSION
	.align		4
        /*0000*/ 	.byte	0x04, 0x37
        /*0002*/ 	.short	(.L_42 - .L_41)
.L_41:
        /*0004*/ 	.word	0x00000082


	//----- nvinfo : EIATTR_KPARAM_INFO
	.align		4
.L_42:
        /*0008*/ 	.byte	0x04, 0x17
        /*000a*/ 	.short	(.L_44 - .L_43)
.L_43:
        /*000c*/ 	.word	0x00000000
        /*0010*/ 	.short	0x0001
        /*0012*/ 	.short	0x0008
        /*0014*/ 	.byte	0x00, 0xf5, 0x21, 0x00


	//----- nvinfo : EIATTR_KPARAM_INFO
	.align		4
.L_44:
        /*0018*/ 	.byte	0x04, 0x17
        /*001a*/ 	.short	(.L_46 - .L_45)
.L_45:
        /*001c*/ 	.word	0x00000000
        /*0020*/ 	.short	0x0000
        /*0022*/ 	.short	0x0000
        /*0024*/ 	.byte	0x00, 0xf5, 0x21, 0x00


	//----- nvinfo : EIATTR_SPARSE_MMA_MASK
	.align		4
.L_46:
        /*0028*/ 	.byte	0x03, 0x50
        /*002a*/ 	.short	0x0000


	//----- nvinfo : EIATTR_WMMA_USED
	.align		4
        /*002c*/ 	.byte	0x01, 0x2b
	.zero		2


	//----- nvinfo : EIATTR_MAXREG_COUNT
	.align		4
        /*0030*/ 	.byte	0x03, 0x1b
        /*0032*/ 	.short	0x00ff


	//----- nvinfo : EIATTR_EXTERNS
	.align		4
        /*0034*/ 	.byte	0x04, 0x0f
        /*0036*/ 	.short	(.L_48 - .L_47)


	//   ....[0]....
	.align		4
.L_47:
        /*0038*/ 	.word	index@(vprintf)


	//----- nvinfo : EIATTR_MERCURY_ISA_VERSION
	.align		4
.L_48:
        /*003c*/ 	.byte	0x03, 0x5f
        /*003e*/ 	.short	0x0101


	//----- nvinfo : EIATTR_VRC_CTA_INIT_COUNT
	.align		4
        /*0040*/ 	.byte	0x02, 0x4a
	.zero		1
	.zero		1


	//----- nvinfo : EIATTR_SYSCALL_OFFSETS
	.align		4
        /*0044*/ 	.byte	0x04, 0x46
        /*0046*/ 	.short	(.L_50 - .L_49)


	//   ....[0]....
.L_49:
        /*0048*/ 	.word	0x00000220


	//   ....[1]....
        /*004c*/ 	.word	0x000002e0


	//   ....[2]....
        /*0050*/ 	.word	0x000003b0


	//   ....[3]....
        /*0054*/ 	.word	0x00000480


	//   ....[4]....
        /*0058*/ 	.word	0x00000550


	//   ....[5]....
        /*005c*/ 	.word	0x00000620


	//   ....[6]....
        /*0060*/ 	.word	0x000006f0


	//   ....[7]....
        /*0064*/ 	.word	0x000007c0


	//   ....[8]....
        /*0068*/ 	.word	0x00000890


	//   ....[9]....
        /*006c*/ 	.word	0x00000960


	//   ....[10]....
        /*0070*/ 	.word	0x00000a30


	//   ....[11]....
        /*0074*/ 	.word	0x00000b00


	//   ....[12]....
        /*0078*/ 	.word	0x00000bd0


	//   ....[13]....
        /*007c*/ 	.word	0x00000ca0


	//   ....[14]....
        /*0080*/ 	.word	0x00000d70


	//   ....[15]....
        /*0084*/ 	.word	0x00000e40


	//   ....[16]....
        /*0088*/ 	.word	0x00000f10


	//----- nvinfo : EIATTR_EXIT_INSTR_OFFSETS
	.align		4
.L_50:
        /*008c*/ 	.byte	0x04, 0x1c
        /*008e*/ 	.short	(.L_52 - .L_51)


	//   ....[0]....
.L_51:
        /*0090*/ 	.word	0x000015c0


	//----- nvinfo : EIATTR_CRS_STACK_SIZE
	.align		4
.L_52:
        /*0094*/ 	.byte	0x04, 0x1e
        /*0096*/ 	.short	(.L_54 - .L_53)
.L_53:
        /*0098*/ 	.word	0x00000000


	//----- nvinfo : EIATTR_CBANK_PARAM_SIZE
	.align		4
.L_54:
        /*009c*/ 	.byte	0x03, 0x19
        /*009e*/ 	.short	0x0010


	//----- nvinfo : EIATTR_PARAM_CBANK
	.align		4
        /*00a0*/ 	.byte	0x04, 0x0a
        /*00a2*/ 	.short	(.L_56 - .L_55)
	.align		4
.L_55:
        /*00a4*/ 	.word	index@(.nv.constant0._Z20test_matrix_b_kernelPK6__halfPi)
        /*00a8*/ 	.short	0x0380
        /*00aa*/ 	.short	0x0010


	//----- nvinfo : EIATTR_SW_WAR
	.align		4
.L_56:
        /*00ac*/ 	.byte	0x04, 0x36
        /*00ae*/ 	.short	(.L_58 - .L_57)
.L_57:
        /*00b0*/ 	.word	0x00000008
.L_58:


//--------------------- .nv.info._Z20test_matrix_a_kernelPK6__halfPi --------------------------
	.section	.nv.info._Z20test_matrix_a_kernelPK6__halfPi,"",@"SHT_CUDA_INFO"
	.sectionflags	@""
	.align	4


	//----- nvinfo : EIATTR_CUDA_API_VERSION
	.align		4
        /*0000*/ 	.byte	0x04, 0x37
        /*0002*/ 	.short	(.L_60 - .L_59)
.L_59:
        /*0004*/ 	.word	0x00000082


	//----- nvinfo : EIATTR_KPARAM_INFO
	.align		4
.L_60:
        /*0008*/ 	.byte	0x04, 0x17
        /*000a*/ 	.short	(.L_62 - .L_61)
.L_61:
        /*000c*/ 	.word	0x00000000
        /*0010*/ 	.short	0x0001
        /*0012*/ 	.short	0x0008
        /*0014*/ 	.byte	0x00, 0xf5, 0x21, 0x00


	//----- nvinfo : EIATTR_KPARAM_INFO
	.align		4
.L_62:
        /*0018*/ 	.byte	0x04, 0x17
        /*001a*/ 	.short	(.L_64 - .L_63)
.L_63:
        /*001c*/ 	.word	0x00000000
        /*0020*/ 	.short	0x0000
        /*0022*/ 	.short	0x0000
        /*0024*/ 	.byte	0x00, 0xf5, 0x21, 0x00


	//----- nvinfo : EIATTR_SPARSE_MMA_MASK
	.align		4
.L_64:
        /*0028*/ 	.byte	0x03, 0x50
        /*002a*/ 	.short	0x0000


	//----- nvinfo : EIATTR_WMMA_USED
	.align		4
        /*002c*/ 	.byte	0x01, 0x2b
	.zero		2


	//----- nvinfo : EIATTR_MAXREG_COUNT
	.align		4
        /*0030*/ 	.byte	0x03, 0x1b
        /*0032*/ 	.short	0x00ff


	//----- nvinfo : EIATTR_EXTERNS
	.align		4
        /*0034*/ 	.byte	0x04, 0x0f
        /*0036*/ 	.short	(.L_66 - .L_65)


	//   ....[0]....
	.align		4
.L_65:
        /*0038*/ 	.word	index@(vprintf)


	//----- nvinfo : EIATTR_MERCURY_ISA_VERSION
	.align		4
.L_66:
        /*003c*/ 	.byte	0x03, 0x5f
        /*003e*/ 	.short	0x0101


	//----- nvinfo : EIATTR_VRC_CTA_INIT_COUNT
	.align		4
        /*0040*/ 	.byte	0x02, 0x4a
	.zero		1
	.zero		1


	//----- nvinfo : EIATTR_SYSCALL_OFFSETS
	.align		4
        /*0044*/ 	.byte	0x04, 0x46
        /*0046*/ 	.short	(.L_68 - .L_67)


	//   ....[0]....
.L_67:
        /*0048*/ 	.word	0x00000220


	//   ....[1]....
        /*004c*/ 	.word	0x000002e0


	//   ....[2]....
        /*0050*/ 	.word	0x000003b0


	//   ....[3]....
        /*0054*/ 	.word	0x00000480


	//   ....[4]....
        /*0058*/ 	.word	0x00000550


	//   ....[5]....
        /*005c*/ 	.word	0x00000620


	//   ....[6]....
        /*0060*/ 	.word	0x000006f0


	//   ....[7]....
        /*0064*/ 	.word	0x000007c0


	//   ....[8]....
        /*0068*/ 	.word	0x00000890


	//   ....[9]....
        /*006c*/ 	.word	0x00000960


	//   ....[10]....
        /*0070*/ 	.word	0x00000a30


	//   ....[11]....
        /*0074*/ 	.word	0x00000b00


	//   ....[12]....
        /*0078*/ 	.word	0x00000bd0


	//   ....[13]....
        /*007c*/ 	.word	0x00000ca0


	//   ....[14]....
        /*0080*/ 	.word	0x00000d70


	//   ....[15]....
        /*0084*/ 	.word	0x00000e40


	//   ....[16]....
        /*0088*/ 	.word	0x00000f10


	//----- nvinfo : EIATTR_EXIT_INSTR_OFFSETS
	.align		4
.L_68:
        /*008c*/ 	.byte	0x04, 0x1c
        /*008e*/ 	.short	(.L_70 - .L_69)


	//   ....[0]....
.L_69:
        /*0090*/ 	.word	0x000015c0


	//----- nvinfo : EIATTR_CRS_STACK_SIZE
	.align		4
.L_70:
        /*0094*/ 	.byte	0x04, 0x1e
        /*0096*/ 	.short	(.L_72 - .L_71)
.L_71:
        /*0098*/ 	.word	0x00000000


	//----- nvinfo : EIATTR_CBANK_PARAM_SIZE
	.align		4
.L_72:
        /*009c*/ 	.byte	0x03, 0x19
        /*009e*/ 	.short	0x0010


	//----- nvinfo : EIATTR_PARAM_CBANK
	.align		4
        /*00a0*/ 	.byte	0x04, 0x0a
        /*00a2*/ 	.short	(.L_74 - .L_73)
	.align		4
.L_73:
        /*00a4*/ 	.word	index@(.nv.constant0._Z20test_matrix_a_kernelPK6__halfPi)
        /*00a8*/ 	.short	0x0380
        /*00aa*/ 	.short	0x0010


	//----- nvinfo : EIATTR_SW_WAR
	.align		4
.L_74:
        /*00ac*/ 	.byte	0x04, 0x36
        /*00ae*/ 	.short	(.L_76 - .L_75)
.L_75:
        /*00b0*/ 	.word	0x00000008
.L_76:


//--------------------- .nv.callgraph             --------------------------
	.section	.nv.callgraph,"",@"SHT_CUDA_CALLGRAPH"
	.align	4
	.sectionentsize	8
	.align		4
        /*0000*/ 	.word	0x00000000
	.align		4
        /*0004*/ 	.word	0xffffffff
	.align		4
        /*0008*/ 	.word	index@(_Z23test_accumulator_kernelPfi)
	.align		4
        /*000c*/ 	.word	index@(vprintf)
	.align		4
        /*0010*/ 	.word	index@(_Z20test_matrix_b_kernelPK6__halfPi)
	.align		4
        /*0014*/ 	.word	index@(vprintf)
	.align		4
        /*0018*/ 	.word	index@(_Z20test_matrix_a_kernelPK6__halfPi)
	.align		4
        /*001c*/ 	.word	index@(vprintf)
	.align		4
        /*0020*/ 	.word	0x00000000
	.align		4
        /*0024*/ 	.word	0xfffffffe
	.align		4
        /*0028*/ 	.word	0x00000000
	.align		4
        /*002c*/ 	.word	0xfffffffd
	.align		4
        /*0030*/ 	.word	0x00000000
	.align		4
        /*0034*/ 	.word	0xfffffffc


//--------------------- .nv.constant4             --------------------------
	.section	.nv.constant4,"a",@progbits
	.align	8
	.align		8
.nv.constant4:
        /*0000*/ 	.dword	vprintf
	.align		8
        /*0008*/ 	.dword	$str
	.align		8
        /*0010*/ 	.dword	$str$1
	.align		8
        /*0018*/ 	.dword	$str$2
	.align		8
        /*0020*/ 	.dword	$str$3
	.align		8
        /*0028*/ 	.dword	$str$4


//--------------------- .text._Z23test_accumulator_kernelPfi --------------------------
	.section	.text._Z23test_accumulator_kernelPfi,"ax",@progbits
	.align	128
        .global         _Z23test_accumulator_kernelPfi
        .type           _Z23test_accumulator_kernelPfi,@function
        .size           _Z23test_accumulator_kernelPfi,(.L_x_48 - _Z23test_accumulator_kernelPfi)
        .other          _Z23test_accumulator_kernelPfi,@"STO_CUDA_ENTRY STV_DEFAULT"
_Z23test_accumulator_kernelPfi:
.text._Z23test_accumulator_kernelPfi:
[----:B------:R-:W0:Y:S01]  /*0000*/  LDC R1, c[0x0][0x37c] ;  /* 0x0000df00ff017b82 */ /* 0x000e220000000800 */
[----:B------:R-:W1:Y:S01]  /*0010*/  S2R R26, SR_TID.X ;  /* 0x00000000001a7919 */ /* 0x000e620000002100 */
[----:B------:R-:W2:Y:S01]  /*0020*/  LDCU UR4, c[0x0][0x2f8] ;  /* 0x00005f00ff0477ac */ /* 0x000ea20008000800 */
[----:B0-----:R-:W-:Y:S01]  /*0030*/  VIADD R1, R1, 0xfffffff0 ;  /* 0xfffffff001017836 */ /* 0x001fe20000000000 */
[----:B------:R-:W0:Y:S01]  /*0040*/  LDCU UR5, c[0x0][0x2fc] ;  /* 0x00005f80ff0577ac */ /* 0x000e220008000800 */
[----:B------:R-:W3:Y:S03]  /*0050*/  LDCU.64 UR36, c[0x0][0x358] ;  /* 0x00006b00ff2477ac */ /* 0x000ee60008000a00 */
[----:B--2---:R-:W-:-:S05]  /*0060*/  IADD3 R27, P1, PT, R1, UR4, RZ ;  /* 0x00000004011b7c10 */ /* 0x004fca000ff3e0ff */
[----:B0-----:R-:W-:Y:S01]  /*0070*/  IMAD.X R25, RZ, RZ, UR5, P1 ;  /* 0x00000005ff197e24 */ /* 0x001fe200088e06ff */
[----:B-1----:R-:W-:-:S05]  /*0080*/  LOP3.LUT P0, R26, R26, 0x1f, RZ, 0xc0, !PT ;  /* 0x0000001f1a1a7812 */ /* 0x002fca000780c0ff */
[----:B------:R-:W-:-:S04]  /*0090*/  IMAD R26, R26, 0x64, RZ ;  /* 0x000000641a1a7824 */ /* 0x000fc800078e02ff */
[C---:B------:R-:W-:Y:S01]  /*00a0*/  VIADD R24, R26.reuse, 0x1 ;  /* 0x000000011a187836 */ /* 0x040fe20000000000 */
[C---:B------:R-:W-:Y:S01]  /*00b0*/  IADD3 R23, PT, PT, R26.reuse, 0x2, RZ ;  /* 0x000000021a177810 */ /* 0x040fe20007ffe0ff */
[C---:B------:R-:W-:Y:S01]  /*00c0*/  VIADD R22, R26.reuse, 0x3 ;  /* 0x000000031a167836 */ /* 0x040fe20000000000 */
[C---:B------:R-:W-:Y:S01]  /*00d0*/  IADD3 R17, PT, PT, R26.reuse, 0x6, RZ ;  /* 0x000000061a117810 */ /* 0x040fe20007ffe0ff */
[C---:B------:R-:W-:Y:S02]  /*00e0*/  VIADD R19, R26.reuse, 0x4 ;  /* 0x000000041a137836 */ /* 0x040fe40000000000 */
[C---:B------:R-:W-:Y:S02]  /*00f0*/  VIADD R18, R26.reuse, 0x5 ;  /* 0x000000051a127836 */ /* 0x040fe40000000000 */
[----:B------:R-:W-:Y:S01]  /*0100*/  VIADD R16, R26, 0x7 ;  /* 0x000000071a107836 */ /* 0x000fe20000000000 */
[----:B---3--:R-:W-:Y:S06]  /*0110*/  @P0 BRA `(.L_x_0) ;  /* 0x0000000400ac0947 */ /* 0x008fec0003800000 */
[----:B------:R-:W-:Y:S01]  /*0120*/  MOV R2, 0x0 ;  /* 0x0000000000027802 */ /* 0x000fe20000000f00 */
[----:B------:R-:W-:Y:S01]  /*0130*/  IMAD.MOV.U32 R0, RZ, RZ, 0x8 ;  /* 0x00000008ff007424 */ /* 0x000fe200078e00ff */
[----:B------:R-:W0:Y:S01]  /*0140*/  LDCU.64 UR4, c[0x4][0x20] ;  /* 0x01000400ff0477ac */ /* 0x000e220008000a00 */
[----:B------:R-:W-:Y:S01]  /*0150*/  IMAD.MOV.U32 R6, RZ, RZ, R27 ;  /* 0x000000ffff067224 */ /* 0x000fe200078e001b */
[----:B------:R-:W-:Y:S02]  /*0160*/  MOV R7, R25 ;  /* 0x0000001900077202 */ /* 0x000fe40000000f00 */
[----:B------:R1:W-:Y:S01]  /*0170*/  STL [R1], R0 ;  /* 0x0000000001007387 */ /* 0x0003e20000100800 */
[----:B------:R-:W2:Y:S01]  /*0180*/  LDC.64 R2, c[0x4][R2] ;  /* 0x0100000002027b82 */ /* 0x000ea20000000a00 */
[----:B0-----:R-:W-:Y:S01]  /*0190*/  MOV R4, UR4 ;  /* 0x0000000400047c02 */ /* 0x001fe20008000f00 */
[----:B-1----:R-:W-:-:S07]  /*01a0*/  IMAD.U32 R5, RZ, RZ, UR5 ;  /* 0x00000005ff057e24 */ /* 0x002fce000f8e00ff */
[----:B------:R-:W-:-:S07]  /*01b0*/  LEPC R20, `(.L_x_1) ;  /* 0x000000001014794e */ /* 0x000fce0000000000 */
[----:B--2---:R-:W-:Y:S05]  /*01c0*/  CALL.ABS.NOINC R2 ;  /* 0x0000000002007343 */ /* 0x004fea0003c00000 */
.L_x_1:
[----:B------:R-:W0:Y:S01]  /*01d0*/  I2F.F64.U32 R10, R26 ;  /* 0x0000001a000a7312 */ /* 0x000e220000201800 */
[----:B------:R-:W-:Y:S01]  /*01e0*/  MOV R2, 0x0 ;  /* 0x0000000000027802 */ /* 0x000fe20000000f00 */
[----:B------:R1:W-:Y:S01]  /*01f0*/  STL [R1], RZ ;  /* 0x000000ff01007387 */ /* 0x0003e20000100800 */
[----:B------:R-:W2:Y:S01]  /*0200*/  LDCU.64 UR4, c[0x4][0x28] ;  /* 0x01000500ff0477ac */ /* 0x000ea20008000a00 */
[----:B------:R-:W-:Y:S01]  /*0210*/  MOV R6, R27 ;  /* 0x0000001b00067202 */ /* 0x000fe20000000f00 */
[----:B------:R1:W3:Y:S01]  /*0220*/  LDC.64 R8, c[0x4][R2] ;  /* 0x0100000002087b82 */ /* 0x0002e20000000a00 */
[----:B------:R-:W-:Y:S01]  /*0230*/  IMAD.MOV.U32 R7, RZ, RZ, R25 ;  /* 0x000000ffff077224 */ /* 0x000fe200078e0019 */
[----:B0-----:R1:W-:Y:S01]  /*0240*/  STL.64 [R1+0x8], R10 ;  /* 0x0000080a01007387 */ /* 0x0013e20000100a00 */
[----:B--2---:R-:W-:Y:S02]  /*0250*/  IMAD.U32 R4, RZ, RZ, UR4 ;  /* 0x00000004ff047e24 */ /* 0x004fe4000f8e00ff */
[----:B------:R-:W-:-:S07]  /*0260*/  IMAD.U32 R5, RZ, RZ, UR5 ;  /* 0x00000005ff057e24 */ /* 0x000fce000f8e00ff */
[----:B------:R-:W-:-:S07]  /*0270*/  LEPC R20, `(.L_x_2) ;  /* 0x000000001014794e */ /* 0x000fce0000000000 */
[----:B-1-3--:R-:W-:Y:S05]  /*0280*/  CALL.ABS.NOINC R8 ;  /* 0x0000000008007343 */ /* 0x00afea0003c00000 */
.L_x_2:
[----:B------:R-:W0:Y:S01]  /*0290*/  I2F.F64.U32 R10, R24 ;  /* 0x00000018000a7312 */ /* 0x000e220000201800 */
[----:B------:R-:W-:Y:S01]  /*02a0*/  IMAD.MOV.U32 R0, RZ, RZ, 0x1 ;  /* 0x00000001ff007424 */ /* 0x000fe200078e00ff */
[----:B------:R1:W2:Y:S01]  /*02b0*/  LDC.64 R8, c[0x4][R2] ;  /* 0x0100000002087b82 */ /* 0x0002a20000000a00 */
[----:B------:R-:W3:Y:S01]  /*02c0*/  LDCU.64 UR4, c[0x4][0x28] ;  /* 0x01000500ff0477ac */ /* 0x000ee20008000a00 */
[----:B------:R-:W-:Y:S01]  /*02d0*/  IMAD.MOV.U32 R6, RZ, RZ, R27 ;  /* 0x000000ffff067224 */ /* 0x000fe200078e001b */
[----:B------:R-:W-:Y:S01]  /*02e0*/  MOV R7, R25 ;  /* 0x0000001900077202 */ /* 0x000fe20000000f00 */
[----:B------:R1:W-:Y:S04]  /*02f0*/  STL [R1], R0 ;  /* 0x0000000001007387 */ /* 0x0003e80000100800 */
[----:B0-----:R1:W-:Y:S01]  /*0300*/  STL.64 [R1+0x8], R10 ;  /* 0x0000080a01007387 */ /* 0x0013e20000100a00 */
[----:B---3--:R-:W-:Y:S01]  /*0310*/  MOV R4, UR4 ;  /* 0x0000000400047c02 */ /* 0x008fe20008000f00 */
[----:B------:R-:W-:-:S07]  /*0320*/  IMAD.U32 R5, RZ, RZ, UR5 ;  /* 0x00000005ff057e24 */ /* 0x000fce000f8e00ff */
[----:B------:R-:W-:-:S07]  /*0330*/  LEPC R20, `(.L_x_3) ;  /* 0x000000001014794e */ /* 0x000fce0000000000 */
[----:B-12---:R-:W-:Y:S05]  /*0340*/  CALL.ABS.NOINC R8 ;  /* 0x0000000008007343 */ /* 0x006fea0003c00000 */
.L_x_3:
[----:B------:R-:W0:Y:S01]  /*0350*/  I2F.F64.U32 R10, R23 ;  /* 0x00000017000a7312 */ /* 0x000e220000201800 */
[----:B------:R-:W-:Y:S01]  /*0360*/  IMAD.MOV.U32 R0, RZ, RZ, 0x2 ;  /* 0x00000002ff007424 */ /* 0x000fe200078e00ff */
[----:B------:R1:W2:Y:S01]  /*0370*/  LDC.64 R8, c[0x4][R2] ;  /* 0x0100000002087b82 */ /* 0x0002a20000000a00 */
[----:B------:R-:W3:Y:S01]  /*0380*/  LDCU.64 UR4, c[0x4][0x28] ;  /* 0x01000500ff0477ac */ /* 0x000ee20008000a00 */
[----:B------:R-:W-:Y:S02]  /*0390*/  IMAD.MOV.U32 R6, RZ, RZ, R27 ;  /* 0x000000ffff067224 */ /* 0x000fe400078e001b */
[----:B------:R1:W-:Y:S01]  /*03a0*/  STL [R1], R0 ;  /* 0x0000000001007387 */ /* 0x0003e20000100800 */
[----:B------:R-:W-:-:S03]  /*03b0*/  IMAD.MOV.U32 R7, RZ, RZ, R25 ;  /* 0x000000ffff077224 */ /* 0x000fc600078e0019 */
[----:B0-----:R1:W-:Y:S01]  /*03c0*/  STL.64 [R1+0x8], R10 ;  /* 0x0000080a01007387 */ /* 0x0013e20000100a00 */
[----:B---3--:R-:W-:Y:S01]  /*03d0*/  IMAD.U32 R4, RZ, RZ, UR4 ;  /* 0x00000004ff047e24 */ /* 0x008fe2000f8e00ff */
[----:B------:R-:W-:-:S07]  /*03e0*/  MOV R5, UR5 ;  /* 0x0000000500057c02 */ /* 0x000fce0008000f00 */
[----:B------:R-:W-:-:S07]  /*03f0*/  LEPC R20, `(.L_x_4) ;  /* 0x000000001014794e */ /* 0x000fce0000000000 */
[----:B-12---:R-:W-:Y:S05]  /*0400*/  CALL.ABS.NOINC R8 ;  /* 0x0000000008007343 */ /* 0x006fea0003c00000 */
.L_x_4:
[----:B------:R-:W0:Y:S01]  /*0410*/  I2F.F64.U32 R10, R22 ;  /* 0x00000016000a7312 */ /* 0x000e220000201800 */
[----:B------:R-:W-:Y:S01]  /*0420*/  HFMA2 R0, -RZ, RZ, 0, 1.78813934326171875e-07 ;  /* 0x00000003ff007431 */ /* 0x000fe200000001ff */
[----:B------:R1:W2:Y:S01]  /*0430*/  LDC.64 R8, c[0x4][R2] ;  /* 0x0100000002087b82 */ /* 0x0002a20000000a00 */
[----:B------:R-:W3:Y:S01]  /*0440*/  LDCU.64 UR4, c[0x4][0x28] ;  /* 0x01000500ff0477ac */ /* 0x000ee20008000a00 */
[----:B------:R-:W-:Y:S01]  /*0450*/  MOV R6, R27 ;  /* 0x0000001b00067202 */ /* 0x000fe20000000f00 */
[----:B------:R-:W-:Y:S01]  /*0460*/  IMAD.MOV.U32 R7, RZ, RZ, R25 ;  /* 0x000000ffff077224 */ /* 0x000fe200078e0019 */
[----:B------:R1:W-:Y:S04]  /*0470*/  STL [R1], R0 ;  /* 0x0000000001007387 */ /* 0x0003e80000100800 */
[----:B0-----:R1:W-:Y:S01]  /*0480*/  STL.64 [R1+0x8], R10 ;  /* 0x0000080a01007387 */ /* 0x0013e20000100a00 */
[----:B---3--:R-:W-:-:S02]  /*0490*/  IMAD.U32 R4, RZ, RZ, UR4 ;  /* 0x00000004ff047e24 */ /* 0x008fc4000f8e00ff */
[----:B------:R-:W-:-:S07]  /*04a0*/  IMAD.U32 R5, RZ, RZ, UR5 ;  /* 0x00000005ff057e24 */ /* 0x000fce000f8e00ff */
[----:B------:R-:W-:-:S07]  /*04b0*/  LEPC R20, `(.L_x_5) ;  /* 0x000000001014794e */ /* 0x000fce0000000000 */
[----:B-12---:R-:W-:Y:S05]  /*04c0*/  CALL.ABS.NOINC R8 ;  /* 0x0000000008007343 */ /* 0x006fea0003c00000 */
.L_x_5:
        /* <DEDUP_REMOVED lines=12> */
.L_x_6:
        /* <DEDUP_REMOVED lines=12> */
.L_x_7:
[----:B------:R-:W0:Y:S01]  /*0650*/  I2F.F64.U32 R10, R17 ;  /* 0x00000011000a7312 */ /* 0x000e220000201800 */
[----:B------:R-:W-:Y:S01]  /*0660*/  HFMA2 R0, -RZ, RZ, 0, 3.5762786865234375e-07 ;  /* 0x00000006ff007431 */ /* 0x000fe200000001ff */
        /* <DEDUP_REMOVED lines=10> */
.L_x_8:
[----:B------:R-:W0:Y:S01]  /*0710*/  I2F.F64.U32 R8, R16 ;  /* 0x0000001000087312 */ /* 0x000e220000201800 */
[----:B------:R-:W-:Y:S01]  /*0720*/  IMAD.MOV.U32 R0, RZ, RZ, 0x7 ;  /* 0x00000007ff007424 */ /* 0x000fe200078e00ff */
[----:B------:R-:W1:Y:S01]  /*0730*/  LDC.64 R2, c[0x4][R2] ;  /* 0x0100000002027b82 */ /* 0x000e620000000a00 */
[----:B------:R-:W2:Y:S01]  /*0740*/  LDCU.64 UR4, c[0x4][0x28] ;  /* 0x01000500ff0477ac */ /* 0x000ea20008000a00 */
[----:B------:R-:W-:Y:S01]  /*0750*/  IMAD.MOV.U32 R6, RZ, RZ, R27 ;  /* 0x000000ffff067224 */ /* 0x000fe200078e001b */
[----:B------:R-:W-:Y:S01]  /*0760*/  MOV R7, R25 ;  /* 0x0000001900077202 */ /* 0x000fe20000000f00 */
[----:B------:R3:W-:Y:S04]  /*0770*/  STL [R1], R0 ;  /* 0x0000000001007387 */ /* 0x0007e80000100800 */
[----:B0-----:R3:W-:Y:S01]  /*0780*/  STL.64 [R1+0x8], R8 ;  /* 0x0000080801007387 */ /* 0x0017e20000100a00 */
[----:B--2---:R-:W-:Y:S01]  /*0790*/  MOV R4, UR4 ;  /* 0x0000000400047c02 */ /* 0x004fe20008000f00 */
[----:B------:R-:W-:-:S07]  /*07a0*/  IMAD.U32 R5, RZ, RZ, UR5 ;  /* 0x00000005ff057e24 */ /* 0x000fce000f8e00ff */
[----:B------:R-:W-:-:S07]  /*07b0*/  LEPC R20, `(.L_x_0) ;  /* 0x000000001014794e */ /* 0x000fce0000000000 */
[----:B-1-3--:R-:W-:Y:S05]  /*07c0*/  CALL.ABS.NOINC R2 ;  /* 0x0000000002007343 */ /* 0x00afea0003c00000 */
.L_x_0:
[----:B------:R-:W0:Y:S01]  /*07d0*/  S2R R2, SR_LANEID ;  /* 0x0000000000027919 */ /* 0x000e220000000000 */
[----:B------:R-:W1:Y:S01]  /*07e0*/  LDC R13, c[0x0][0x388] ;  /* 0x0000e200ff0d7b82 */ /* 0x000e620000000800 */
[----:B------:R-:W-:Y:S05]  /*07f0*/  WARPSYNC.ALL ;  /* 0x0000000000007948 */ /* 0x000fea0003800000 */
[----:B------:R-:W2:Y:S01]  /*0800*/  LDCU.64 UR4, c[0x0][0x380] ;  /* 0x00007000ff0477ac */ /* 0x000ea20008000a00 */
[----:B------:R-:W-:Y:S01]  /*0810*/  IMAD.MOV.U32 R3, RZ, RZ, RZ ;  /* 0x000000ffff037224 */ /* 0x000fe200078e00ff */
[----:B------:R-:W-:Y:S02]  /*0820*/  I2FP.F32.U32 R27, R24 ;  /* 0x00000018001b7245 */ /* 0x000fe40000201000 */
[----:B------:R-:W-:-:S02]  /*0830*/  I2FP.F32.U32 R26, R26 ;  /* 0x0000001a001a7245 */ /* 0x000fc40000201000 */
[----:B------:R-:W-:Y:S02]  /*0840*/  I2FP.F32.U32 R11, R22 ;  /* 0x00000016000b7245 */ /* 0x000fe40000201000 */
[----:B------:R-:W-:Y:S02]  /*0850*/  I2FP.F32.U32 R10, R23 ;  /* 0x00000017000a7245 */ /* 0x000fe40000201000 */
[----:B------:R-:W-:Y:S02]  /*0860*/  I2FP.F32.U32 R9, R18 ;  /* 0x0000001200097245 */ /* 0x000fe40000201000 */
[----:B------:R-:W-:Y:S02]  /*0870*/  I2FP.F32.U32 R8, R19 ;  /* 0x0000001300087245 */ /* 0x000fe40000201000 */
[----:B------:R-:W-:Y:S02]  /*0880*/  I2FP.F32.U32 R5, R16 ;  /* 0x0000001000057245 */ /* 0x000fe40000201000 */
[----:B------:R-:W-:-:S02]  /*0890*/  I2FP.F32.U32 R4, R17 ;  /* 0x0000001100047245 */ /* 0x000fc40000201000 */
[----:B-1----:R-:W-:Y:S02]  /*08a0*/  SHF.R.U32.HI R13, RZ, 0x1, R13 ;  /* 0x00000001ff0d7819 */ /* 0x002fe4000001160d */
[----:B0-----:R-:W-:Y:S02]  /*08b0*/  SHF.R.U32.HI R7, RZ, 0x2, R2 ;  /* 0x00000002ff077819 */ /* 0x001fe40000011602 */
[----:B------:R-:W-:-:S05]  /*08c0*/  LOP3.LUT R2, R2, 0x3, RZ, 0xc0, !PT ;  /* 0x0000000302027812 */ /* 0x000fca00078ec0ff */
[----:B------:R-:W-:-:S03]  /*08d0*/  IMAD.WIDE.U32 R6, R7, R13, R2 ;  /* 0x0000000d07067225 */ /* 0x000fc600078e0002 */
[----:B--2---:R-:W-:-:S04]  /*08e0*/  LEA R2, P0, R6, UR4, 0x3 ;  /* 0x0000000406027c11 */ /* 0x004fc8000f8018ff */
[----:B------:R-:W-:-:S03]  /*08f0*/  LEA.HI.X R3, R6, UR5, R7, 0x3, P0 ;  /* 0x0000000506037c11 */ /* 0x000fc600080f1c07 */
[----:B------:R-:W-:Y:S02]  /*0900*/  IMAD.WIDE.U32 R6, R13, 0x40, R2 ;  /* 0x000000400d067825 */ /* 0x000fe400078e0002 */
[----:B------:R-:W-:Y:S04]  /*0910*/  STG.E.64 desc[UR36][R2.64], R26 ;  /* 0x0000001a02007986 */ /* 0x000fe8000c101b24 */
[----:B------:R-:W-:Y:S04]  /*0920*/  STG.E.64 desc[UR36][R6.64], R10 ;  /* 0x0000000a06007986 */ /* 0x000fe8000c101b24 */
[----:B------:R-:W-:Y:S04]  /*0930*/  STG.E.64 desc[UR36][R2.64+0x20], R8 ;  /* 0x0000200802007986 */ /* 0x000fe8000c101b24 */
[----:B------:R-:W-:Y:S01]  /*0940*/  STG.E.64 desc[UR36][R6.64+0x20], R4 ;  /* 0x0000200406007986 */ /* 0x000fe2000c101b24 */
[----:B------:R-:W-:Y:S05]  /*0950*/  EXIT ;  /* 0x000000000000794d */ /* 0x000fea0003800000 */
.L_x_9:
[----:B------:R-:W-:-:S00]  /*0960*/  BRA `(.L_x_9) ;  /* 0xfffffffc00fc7947 */ /* 0x000fc0000383ffff */
[----:B------:R-:W-:-:S00]  /*0970*/  NOP ;  /* 0x0000000000007918 */ /* 0x000fc00000000000 */
        /* <DEDUP_REMOVED lines=8> */
.L_x_48:


//--------------------- .text._Z20test_matrix_b_kernelPK6__halfPi --------------------------
	.section	.text._Z20test_matrix_b_kernelPK6__halfPi,"ax",@progbits
	.align	128
        .global         _Z20test_matrix_b_kernelPK6__halfPi
        .type           _Z20test_matrix_b_kernelPK6__halfPi,@function
        .size           _Z20test_matrix_b_kernelPK6__halfPi,(.L_x_49 - _Z20test_matrix_b_kernelPK6__halfPi)
        .other          _Z20test_matrix_b_kernelPK6__halfPi,@"STO_CUDA_ENTRY STV_DEFAULT"
_Z20test_matrix_b_kernelPK6__halfPi:
.text._Z20test_matrix_b_kernelPK6__halfPi:
[----:B------:R-:W0:Y:S01]  /*0000*/  LDC R1, c[0x0][0x37c] ;  /* 0x0000df00ff017b82 */ /* 0x000e220000000800 */
[----:B------:R-:W1:Y:S01]  /*0010*/  S2R R5, SR_LANEID ;  /* 0x0000000000057919 */ /* 0x000e620000000000 */
[----:B------:R-:W2:Y:S01]  /*0020*/  LDCU.64 UR4, c[0x0][0x380] ;  /* 0x00007000ff0477ac */ /* 0x000ea20008000a00 */
[----:B------:R-:W-:Y:S01]  /*0030*/  IMAD.MOV.U32 R3, RZ, RZ, RZ ;  /* 0x000000ffff037224 */ /* 0x000fe200078e00ff */
[----:B0-----:R-:W-:Y:S01]  /*0040*/  IADD3 R1, PT, PT, R1, -0x10, RZ ;  /* 0xfffffff001017810 */ /* 0x001fe20007ffe0ff */
[----:B------:R-:W0:Y:S01]  /*0050*/  LDCU.64 UR36, c[0x0][0x358] ;  /* 0x00006b00ff2477ac */ /* 0x000e220008000a00 */
[----:B-1----:R-:W-:Y:S02]  /*0060*/  LOP3.LUT R2, R5, 0x3, RZ, 0xc0, !PT ;  /* 0x0000000305027812 */ /* 0x002fe400078ec0ff */
[----:B------:R-:W-:-:S05]  /*0070*/  SHF.R.U32.HI R5, RZ, 0x2, R5 ;  /* 0x00000002ff057819 */ /* 0x000fca0000011605 */
[----:B------:R-:W-:-:S03]  /*0080*/  IMAD.WIDE.U32 R2, R5, 0x8, R2 ;  /* 0x0000000805027825 */ /* 0x000fc600078e0002 */
[----:B--2---:R-:W-:-:S04]  /*0090*/  LEA R4, P0, R2, UR4, 0x2 ;  /* 0x0000000402047c11 */ /* 0x004fc8000f8010ff */
[----:B------:R-:W-:-:S05]  /*00a0*/  LEA.HI.X R5, R2, UR5, R3, 0x2, P0 ;  /* 0x0000000502057c11 */ /* 0x000fca00080f1403 */
[----:B0-----:R0:W5:Y:S04]  /*00b0*/  LDG.E R25, desc[UR36][R4.64] ;  /* 0x0000002404197981 */ /* 0x001168000c1e1900 */
[----:B------:R0:W5:Y:S04]  /*00c0*/  LDG.E R24, desc[UR36][R4.64+0x10] ;  /* 0x0000102404187981 */ /* 0x000168000c1e1900 */
[----:B------:R0:W5:Y:S04]  /*00d0*/  LDG.E R23, desc[UR36][R4.64+0x100] ;  /* 0x0001002404177981 */ /* 0x000168000c1e1900 */
[----:B------:R0:W5:Y:S01]  /*00e0*/  LDG.E R22, desc[UR36][R4.64+0x110] ;  /* 0x0001102404167981 */ /* 0x000162000c1e1900 */
[----:B------:R-:W1:Y:S01]  /*00f0*/  LDCU UR4, c[0x0][0x2f8] ;  /* 0x00005f00ff0477ac */ /* 0x000e620008000800 */
[----:B------:R-:W-:Y:S01]  /*0100*/  BSSY.RECONVERGENT B6, `(.L_x_10) ;  /* 0x00000e2000067945 */ /* 0x000fe20003800200 */
[----:B------:R-:W2:Y:S01]  /*0110*/  S2R R19, SR_TID.X ;  /* 0x0000000000137919 */ /* 0x000ea20000002100 */
[----:B------:R-:W3:Y:S01]  /*0120*/  LDCU UR5, c[0x0][0x2fc] ;  /* 0x00005f80ff0577ac */ /* 0x000ee20008000800 */
[----:B-1----:R-:W-:-:S04]  /*0130*/  IADD3 R18, P1, PT, R1, UR4, RZ ;  /* 0x0000000401127c10 */ /* 0x002fc8000ff3e0ff */
[----:B---3--:R-:W-:Y:S02]  /*0140*/  IADD3.X R17, PT, PT, RZ, UR5, RZ, P1, !PT ;  /* 0x00000005ff117c10 */ /* 0x008fe40008ffe4ff */
[C---:B--2---:R-:W-:Y:S02]  /*0150*/  LOP3.LUT P0, RZ, R19.reuse, 0x1f, RZ, 0xc0, !PT ;  /* 0x0000001f13ff7812 */ /* 0x044fe4000780c0ff */
[----:B------:R-:W-:-:S11]  /*0160*/  LOP3.LUT R19, R19, 0x1f, RZ, 0xc0, !PT ;  /* 0x0000001f13137812 */ /* 0x000fd600078ec0ff */
[----:B0-----:R-:W-:Y:S05]  /*0170*/  @P0 BRA `(.L_x_11) ;  /* 0x0000000c00680947 */ /* 0x001fea0003800000 */
[----:B------:R-:W-:Y:S01]  /*0180*/  IMAD.MOV.U32 R0, RZ, RZ, 0x10 ;  /* 0x00000010ff007424 */ /* 0x000fe200078e00ff */
[----:B------:R-:W-:Y:S01]  /*0190*/  MOV R16, 0x0 ;  /* 0x0000000000107802 */ /* 0x000fe20000000f00 */
[----:B------:R-:W0:Y:S01]  /*01a0*/  LDCU.64 UR4, c[0x4][0x18] ;  /* 0x01000300ff0477ac */ /* 0x000e220008000a00 */
[----:B------:R-:W-:Y:S01]  /*01b0*/  MOV R6, R18 ;  /* 0x0000001200067202 */ /* 0x000fe20000000f00 */
[----:B------:R-:W-:Y:S01]  /*01c0*/  IMAD.MOV.U32 R7, RZ, RZ, R17 ;  /* 0x000000ffff077224 */ /* 0x000fe200078e0011 */
[----:B------:R1:W-:Y:S01]  /*01d0*/  STL [R1], R0 ;  /* 0x0000000001007387 */ /* 0x0003e20000100800 */
[----:B------:R1:W2:Y:S01]  /*01e0*/  LDC.64 R2, c[0x4][R16] ;  /* 0x0100000010027b82 */ /* 0x0002a20000000a00 */
[----:B0-----:R-:W-:Y:S01]  /*01f0*/  MOV R4, UR4 ;  /* 0x0000000400047c02 */ /* 0x001fe20008000f00 */
[----:B-1----:R-:W-:-:S07]  /*0200*/  IMAD.U32 R5, RZ, RZ, UR5 ;  /* 0x00000005ff057e24 */ /* 0x002fce000f8e00ff */
[----:B------:R-:W-:-:S07]  /*0210*/  LEPC R20, `(.L_x_12) ;  /* 0x000000001014794e */ /* 0x000fce0000000000 */
[----:B--2--5:R-:W-:Y:S05]  /*0220*/  CALL.ABS.NOINC R2 ;  /* 0x0000000002007343 */ /* 0x024fea0003c00000 */
.L_x_12:
[----:B------:R-:W-:Y:S01]  /*0230*/  HADD2.F32 R0, -RZ, R25.H0_H0 ;  /* 0x20000019ff007230 */ /* 0x000fe20000004100 */
[----:B------:R0:W-:Y:S01]  /*0240*/  STL [R1], RZ ;  /* 0x000000ff01007387 */ /* 0x0001e20000100800 */
[----:B------:R0:W1:Y:S01]  /*0250*/  LDC.64 R2, c[0x4][R16] ;  /* 0x0100000010027b82 */ /* 0x0000620000000a00 */
[----:B------:R-:W2:Y:S01]  /*0260*/  LDCU.64 UR4, c[0x4][0x10] ;  /* 0x01000200ff0477ac */ /* 0x000ea20008000a00 */
[----:B------:R-:W3:Y:S01]  /*0270*/  F2F.F64.F32 R8, R0 ;  /* 0x0000000000087310 */ /* 0x000ee20000201800 */
[----:B------:R-:W-:Y:S01]  /*0280*/  MOV R6, R18 ;  /* 0x0000001200067202 */ /* 0x000fe20000000f00 */
[----:B------:R-:W-:Y:S01]  /*0290*/  IMAD.MOV.U32 R7, RZ, RZ, R17 ;  /* 0x000000ffff077224 */ /* 0x000fe200078e0011 */
[----:B---3--:R0:W-:Y:S01]  /*02a0*/  STL.64 [R1+0x8], R8 ;  /* 0x0000080801007387 */ /* 0x0081e20000100a00 */
[----:B--2---:R-:W-:Y:S01]  /*02b0*/  MOV R4, UR4 ;  /* 0x0000000400047c02 */ /* 0x004fe20008000f00 */
[----:B------:R-:W-:-:S07]  /*02c0*/  IMAD.U32 R5, RZ, RZ, UR5 ;  /* 0x00000005ff057e24 */ /* 0x000fce000f8e00ff */
[----:B------:R-:W-:-:S07]  /*02d0*/  LEPC R20, `(.L_x_13) ;  /* 0x000000001014794e */ /* 0x000fce0000000000 */
[----:B01----:R-:W-:Y:S05]  /*02e0*/  CALL.ABS.NOINC R2 ;  /* 0x0000000002007343 */ /* 0x003fea0003c00000 */
.L_x_13:
[----:B------:R-:W-:Y:S02]  /*02f0*/  HADD2.F32 R0, -RZ, R25.H1_H1 ;  /* 0x30000019ff007230 */ /* 0x000fe40000004100 */
[----:B------:R-:W-:Y:S01]  /*0300*/  HFMA2 R10, -RZ, RZ, 0, 5.9604644775390625e-08 ;  /* 0x00000001ff0a7431 */ /* 0x000fe200000001ff */
[----:B------:R0:W1:Y:S01]  /*0310*/  LDC.64 R2, c[0x4][R16] ;  /* 0x0100000010027b82 */ /* 0x0000620000000a00 */
[----:B------:R-:W2:Y:S01]  /*0320*/  LDCU.64 UR4, c[0x4][0x10] ;  /* 0x01000200ff0477ac */ /* 0x000ea20008000a00 */
[----:B------:R-:W3:Y:S01]  /*0330*/  F2F.F64.F32 R8, R0 ;  /* 0x0000000000087310 */ /* 0x000ee20000201800 */
[----:B------:R-:W-:Y:S01]  /*0340*/  IMAD.MOV.U32 R6, RZ, RZ, R18 ;  /* 0x000000ffff067224 */ /* 0x000fe200078e0012 */
[----:B------:R-:W-:Y:S01]  /*0350*/  MOV R7, R17 ;  /* 0x0000001100077202 */ /* 0x000fe20000000f00 */
[----:B------:R0:W-:Y:S04]  /*0360*/  STL [R1], R10 ;  /* 0x0000000a01007387 */ /* 0x0001e80000100800 */
[----:B---3--:R0:W-:Y:S01]  /*0370*/  STL.64 [R1+0x8], R8 ;  /* 0x0000080801007387 */ /* 0x0081e20000100a00 */
[----:B--2---:R-:W-:Y:S01]  /*0380*/  IMAD.U32 R4, RZ, RZ, UR4 ;  /* 0x00000004ff047e24 */ /* 0x004fe2000f8e00ff */
[----:B------:R-:W-:-:S07]  /*0390*/  MOV R5, UR5 ;  /* 0x0000000500057c02 */ /* 0x000fce0008000f00 */
[----:B------:R-:W-:-:S07]  /*03a0*/  LEPC R20, `(.L_x_14) ;  /* 0x000000001014794e */ /* 0x000fce0000000000 */
[----:B01----:R-:W-:Y:S05]  /*03b0*/  CALL.ABS.NOINC R2 ;  /* 0x0000000002007343 */ /* 0x003fea0003c00000 */
.L_x_14:
[----:B------:R-:W-:Y:S01]  /*03c0*/  HADD2.F32 R0, -RZ, R24.H0_H0 ;  /* 0x20000018ff007230 */ /* 0x000fe20000004100 */
[----:B------:R0:W1:Y:S01]  /*03d0*/  LDC.64 R2, c[0x4][R16] ;  /* 0x0100000010027b82 */ /* 0x0000620000000a00 */
[----:B------:R-:W-:Y:S01]  /*03e0*/  IMAD.MOV.U32 R10, RZ, RZ, 0x2 ;  /* 0x00000002ff0a7424 */ /* 0x000fe200078e00ff */
[----:B------:R-:W2:Y:S01]  /*03f0*/  LDCU.64 UR4, c[0x4][0x10] ;  /* 0x01000200ff0477ac */ /* 0x000ea20008000a00 */
[----:B------:R-:W3:Y:S01]  /*0400*/  F2F.F64.F32 R8, R0 ;  /* 0x0000000000087310 */ /* 0x000ee20000201800 */
[----:B------:R-:W-:Y:S01]  /*0410*/  MOV R6, R18 ;  /* 0x0000001200067202 */ /* 0x000fe20000000f00 */
[----:B------:R-:W-:Y:S01]  /*0420*/  IMAD.MOV.U32 R7, RZ, RZ, R17 ;  /* 0x000000ffff077224 */ /* 0x000fe200078e0011 */
[----:B------:R0:W-:Y:S04]  /*0430*/  STL [R1], R10 ;  /* 0x0000000a01007387 */ /* 0x0001e80000100800 */
[----:B---3--:R0:W-:Y:S01]  /*0440*/  STL.64 [R1+0x8], R8 ;  /* 0x0000080801007387 */ /* 0x0081e20000100a00 */
[----:B--2---:R-:W-:Y:S01]  /*0450*/  MOV R4, UR4 ;  /* 0x0000000400047c02 */ /* 0x004fe20008000f00 */
[----:B------:R-:W-:-:S07]  /*0460*/  IMAD.U32 R5, RZ, RZ, UR5 ;  /* 0x00000005ff057e24 */ /* 0x000fce000f8e00ff */
[----:B------:R-:W-:-:S07]  /*0470*/  LEPC R20, `(.L_x_15) ;  /* 0x000000001014794e */ /* 0x000fce0000000000 */
[----:B01----:R-:W-:Y:S05]  /*0480*/  CALL.ABS.NOINC R2 ;  /* 0x0000000002007343 */ /* 0x003fea0003c00000 */
.L_x_15:
[----:B------:R-:W-:Y:S02]  /*0490*/  HADD2.F32 R0, -RZ, R24.H1_H1 ;  /* 0x30000018ff007230 */ /* 0x000fe40000004100 */
[----:B------:R-:W-:Y:S01]  /*04a0*/  HFMA2 R10, -RZ, RZ, 0, 1.78813934326171875e-07 ;  /* 0x00000003ff0a7431 */ /* 0x000fe200000001ff */
        /* <DEDUP_REMOVED lines=11> */
.L_x_16:
        /* <DEDUP_REMOVED lines=13> */
.L_x_17:
[----:B------:R-:W-:Y:S02]  /*0630*/  HADD2.F32 R0, -RZ, R23.H1_H1 ;  /* 0x30000017ff007230 */ /* 0x000fe40000004100 */
[----:B------:R-:W-:Y:S01]  /*0640*/  HFMA2 R10, -RZ, RZ, 0, 2.98023223876953125e-07 ;  /* 0x00000005ff0a7431 */ /* 0x000fe200000001ff */
        /* <DEDUP_REMOVED lines=11> */
.L_x_18:
        /* <DEDUP_REMOVED lines=13> */
.L_x_19:
[----:B------:R-:W-:Y:S02]  /*07d0*/  HADD2.F32 R0, -RZ, R22.H1_H1 ;  /* 0x30000016ff007230 */ /* 0x000fe40000004100 */
[----:B------:R-:W-:Y:S01]  /*07e0*/  HFMA2 R10, -RZ, RZ, 0, 4.17232513427734375e-07 ;  /* 0x00000007ff0a7431 */ /* 0x000fe200000001ff */
        /* <DEDUP_REMOVED lines=11> */
.L_x_20:
[----:B------:R-:W-:Y:S01]  /*08a0*/  HADD2.F32 R8, -RZ, R25.H0_H0 ;  /* 0x20000019ff087230 */ /* 0x000fe20000004100 */
[----:B------:R0:W1:Y:S01]  /*08b0*/  LDC.64 R2, c[0x4][R16] ;  /* 0x0100000010027b82 */ /* 0x0000620000000a00 */
[----:B------:R-:W-:Y:S01]  /*08c0*/  IMAD.MOV.U32 R0, RZ, RZ, 0x8 ;  /* 0x00000008ff007424 */ /* 0x000fe200078e00ff */
[----:B------:R-:W2:Y:S01]  /*08d0*/  LDCU.64 UR4, c[0x4][0x10] ;  /* 0x01000200ff0477ac */ /* 0x000ea20008000a00 */
[----:B------:R-:W-:Y:S01]  /*08e0*/  MOV R6, R18 ;  /* 0x0000001200067202 */ /* 0x000fe20000000f00 */
[----:B------:R-:W-:Y:S01]  /*08f0*/  IMAD.MOV.U32 R7, RZ, RZ, R17 ;  /* 0x000000ffff077224 */ /* 0x000fe200078e0011 */
[----:B------:R-:W3:Y:S01]  /*0900*/  F2F.F64.F32 R8, R8 ;  /* 0x0000000800087310 */ /* 0x000ee20000201800 */
[----:B------:R0:W-:Y:S04]  /*0910*/  STL [R1], R0 ;  /* 0x0000000001007387 */ /* 0x0001e80000100800 */
[----:B---3--:R0:W-:Y:S01]  /*0920*/  STL.64 [R1+0x8], R8 ;  /* 0x0000080801007387 */ /* 0x0081e20000100a00 */
[----:B--2---:R-:W-:Y:S01]  /*0930*/  MOV R4, UR4 ;  /* 0x0000000400047c02 */ /* 0x004fe20008000f00 */
[----:B------:R-:W-:-:S07]  /*0940*/  IMAD.U32 R5, RZ, RZ, UR5 ;  /* 0x00000005ff057e24 */ /* 0x000fce000f8e00ff */
[----:B------:R-:W-:-:S07]  /*0950*/  LEPC R20, `(.L_x_21) ;  /* 0x000000001014794e */ /* 0x000fce0000000000 */
[----:B01----:R-:W-:Y:S05]  /*0960*/  CALL.ABS.NOINC R2 ;  /* 0x0000000002007343 */ /* 0x003fea0003c00000 */
.L_x_21:
[----:B------:R-:W-:Y:S02]  /*0970*/  HADD2.F32 R8, -RZ, R25.H1_H1 ;  /* 0x30000019ff087230 */ /* 0x000fe40000004100 */
[----:B------:R-:W-:Y:S01]  /*0980*/  HFMA2 R0, -RZ, RZ, 0, 5.36441802978515625e-07 ;  /* 0x00000009ff007431 */ /* 0x000fe200000001ff */
[----:B------:R0:W1:Y:S01]  /*0990*/  LDC.64 R2, c[0x4][R16] ;  /* 0x0100000010027b82 */ /* 0x0000620000000a00 */
[----:B------:R-:W2:Y:S01]  /*09a0*/  LDCU.64 UR4, c[0x4][0x10] ;  /* 0x01000200ff0477ac */ /* 0x000ea20008000a00 */
[----:B------:R-:W-:Y:S01]  /*09b0*/  IMAD.MOV.U32 R6, RZ, RZ, R18 ;  /* 0x000000ffff067224 */ /* 0x000fe200078e0012 */
[----:B------:R-:W-:Y:S01]  /*09c0*/  MOV R7, R17 ;  /* 0x0000001100077202 */ /* 0x000fe20000000f00 */
[----:B------:R-:W3:Y:S01]  /*09d0*/  F2F.F64.F32 R8, R8 ;  /* 0x0000000800087310 */ /* 0x000ee20000201800 */
[----:B------:R0:W-:Y:S04]  /*09e0*/  STL [R1], R0 ;  /* 0x0000000001007387 */ /* 0x0001e80000100800 */
[----:B---3--:R0:W-:Y:S01]  /*09f0*/  STL.64 [R1+0x8], R8 ;  /* 0x0000080801007387 */ /* 0x0081e20000100a00 */
[----:B--2---:R-:W-:Y:S01]  /*0a00*/  IMAD.U32 R4, RZ, RZ, UR4 ;  /* 0x00000004ff047e24 */ /* 0x004fe2000f8e00ff */
[----:B------:R-:W-:-:S07]  /*0a10*/  MOV R5, UR5 ;  /* 0x0000000500057c02 */ /* 0x000fce0008000f00 */
[----:B------:R-:W-:-:S07]  /*0a20*/  LEPC R20, `(.L_x_22) ;  /* 0x000000001014794e */ /* 0x000fce0000000000 */
[----:B01----:R-:W-:Y:S05]  /*0a30*/  CALL.ABS.NOINC R2 ;  /* 0x0000000002007343 */ /* 0x003fea0003c00000 */
.L_x_22:
[----:B------:R-:W-:Y:S01]  /*0a40*/  HADD2.F32 R8, -RZ, R24.H0_H0 ;  /* 0x20000018ff087230 */ /* 0x000fe20000004100 */
[----:B------:R0:W1:Y:S01]  /*0a50*/  LDC.64 R2, c[0x4][R16] ;  /* 0x0100000010027b82 */ /* 0x0000620000000a00 */
[----:B------:R-:W-:Y:S01]  /*0a60*/  IMAD.MOV.U32 R0, RZ, RZ, 0xa ;  /* 0x0000000aff007424 */ /* 0x000fe200078e00ff */
[----:B------:R-:W2:Y:S01]  /*0a70*/  LDCU.64 UR4, c[0x4][0x10] ;  /* 0x01000200ff0477ac */ /* 0x000ea20008000a00 */
[----:B------:R-:W-:Y:S02]  /*0a80*/  MOV R6, R18 ;  /* 0x0000001200067202 */ /* 0x000fe40000000f00 */
[----:B------:R-:W3:Y:S01]  /*0a90*/  F2F.F64.F32 R8, R8 ;  /* 0x0000000800087310 */ /* 0x000ee20000201800 */
[----:B------:R0:W-:Y:S01]  /*0aa0*/  STL [R1], R0 ;  /* 0x0000000001007387 */ /* 0x0001e20000100800 */
[----:B------:R-:W-:-:S03]  /*0ab0*/  MOV R7, R17 ;  /* 0x0000001100077202 */ /* 0x000fc60000000f00 */
[----:B---3--:R0:W-:Y:S01]  /*0ac0*/  STL.64 [R1+0x8], R8 ;  /* 0x0000080801007387 */ /* 0x0081e20000100a00 */
[----:B--2---:R-:W-:Y:S01]  /*0ad0*/  MOV R4, UR4 ;  /* 0x0000000400047c02 */ /* 0x004fe20008000f00 */
[----:B------:R-:W-:-:S07]  /*0ae0*/  IMAD.U32 R5, RZ, RZ, UR5 ;  /* 0x00000005ff057e24 */ /* 0x000fce000f8e00ff */
[----:B------:R-:W-:-:S07]  /*0af0*/  LEPC R20, `(.L_x_23) ;  /* 0x000000001014794e */ /* 0x000fce0000000000 */
[----:B01----:R-:W-:Y:S05]  /*0b00*/  CALL.ABS.NOINC R2 ;  /* 0x0000000002007343 */ /* 0x003fea0003c00000 */
.L_x_23:
[----:B------:R-:W-:Y:S01]  /*0b10*/  HADD2.F32 R8, -RZ, R24.H1_H1 ;  /* 0x30000018ff087230 */ /* 0x000fe20000004100 */
[----:B------:R0:W1:Y:S01]  /*0b20*/  LDC.64 R2, c[0x4][R16] ;  /* 0x0100000010027b82 */ /* 0x0000620000000a00 */
[----:B------:R-:W-:Y:S01]  /*0b30*/  IMAD.MOV.U32 R0, RZ, RZ, 0xb ;  /* 0x0000000bff007424 */ /* 0x000fe200078e00ff */
[----:B------:R-:W2:Y:S01]  /*0b40*/  LDCU.64 UR4, c[0x4][0x10] ;  /* 0x01000200ff0477ac */ /* 0x000ea20008000a00 */
[----:B------:R-:W-:Y:S01]  /*0b50*/  IMAD.MOV.U32 R6, RZ, RZ, R18 ;  /* 0x000000ffff067224 */ /* 0x000fe200078e0012 */
[----:B------:R-:W-:Y:S01]  /*0b60*/  MOV R7, R17 ;  /* 0x0000001100077202 */ /* 0x000fe20000000f00 */
[----:B------:R-:W3:Y:S01]  /*0b70*/  F2F.F64.F32 R8, R8 ;  /* 0x0000000800087310 */ /* 0x000ee20000201800 */
[----:B------:R0:W-:Y:S04]  /*0b80*/  STL [R1], R0 ;  /* 0x0000000001007387 */ /* 0x0001e80000100800 */
[----:B---3--:R0:W-:Y:S01]  /*0b90*/  STL.64 [R1+0x8], R8 ;  /* 0x0000080801007387 */ /* 0x0081e20000100a00 */
[----:B--2---:R-:W-:-:S02]  /*0ba0*/  MOV R4, UR4 ;  /* 0x0000000400047c02 */ /* 0x004fc40008000f00 */
[----:B------:R-:W-:-:S07]  /*0bb0*/  MOV R5, UR5 ;  /* 0x0000000500057c02 */ /* 0x000fce0008000f00 */
[----:B------:R-:W-:-:S07]  /*0bc0*/  LEPC R20, `(.L_x_24) ;  /* 0x000000001014794e */ /* 0x000fce0000000000 */
[----:B01----:R-:W-:Y:S05]  /*0bd0*/  CALL.ABS.NOINC R2 ;  /* 0x0000000002007343 */ /* 0x003fea0003c00000 */
.L_x_24:
[----:B------:R-:W-:Y:S02]  /*0be0*/  HADD2.F32 R8, -RZ, R23.H0_H0 ;  /* 0x20000017ff087230 */ /* 0x000fe40000004100 */
[----:B------:R-:W-:Y:S01]  /*0bf0*/  HFMA2 R0, -RZ, RZ, 0, 7.152557373046875e-07 ;  /* 0x0000000cff007431 */ /* 0x000fe200000001ff */
[----:B------:R0:W1:Y:S01]  /*0c00*/  LDC.64 R2, c[0x4][R16] ;  /* 0x0100000010027b82 */ /* 0x0000620000000a00 */
[----:B------:R-:W2:Y:S01]  /*0c10*/  LDCU.64 UR4, c[0x4][0x10] ;  /* 0x01000200ff0477ac */ /* 0x000ea20008000a00 */
[----:B------:R-:W-:Y:S01]  /*0c20*/  MOV R6, R18 ;  /* 0x0000001200067202 */ /* 0x000fe20000000f00 */
[----:B------:R-:W-:Y:S01]  /*0c30*/  IMAD.MOV.U32 R7, RZ, RZ, R17 ;  /* 0x000000ffff077224 */ /* 0x000fe200078e0011 */
[----:B------:R-:W3:Y:S01]  /*0c40*/  F2F.F64.F32 R8, R8 ;  /* 0x0000000800087310 */ /* 0x000ee20000201800 */
[----:B------:R0:W-:Y:S04]  /*0c50*/  STL [R1], R0 ;  /* 0x0000000001007387 */ /* 0x0001e80000100800 */
[----:B---3--:R0:W-:Y:S01]  /*0c60*/  STL.64 [R1+0x8], R8 ;  /* 0x0000080801007387 */ /* 0x0081e20000100a00 */
[----:B--2---:R-:W-:Y:S01]  /*0c70*/  IMAD.U32 R4, RZ, RZ, UR4 ;  /* 0x00000004ff047e24 */ /* 0x004fe2000f8e00ff */
[----:B------:R-:W-:-:S07]  /*0c80*/  MOV R5, UR5 ;  /* 0x0000000500057c02 */ /* 0x000fce0008000f00 */
[----:B------:R-:W-:-:S07]  /*0c90*/  LEPC R20, `(.L_x_25) ;  /* 0x000000001014794e */ /* 0x000fce0000000000 */
[----:B01----:R-:W-:Y:S05]  /*0ca0*/  CALL.ABS.NOINC R2 ;  /* 0x0000000002007343 */ /* 0x003fea0003c00000 */
.L_x_25:
[----:B------:R-:W-:Y:S02]  /*0cb0*/  HADD2.F32 R8, -RZ, R23.H1_H1 ;  /* 0x30000017ff087230 */ /* 0x000fe40000004100 */
[----:B------:R-:W-:Y:S01]  /*0cc0*/  HFMA2 R0, -RZ, RZ, 0, 7.74860382080078125e-07 ;  /* 0x0000000dff007431 */ /* 0x000fe200000001ff */
[----:B------:R0:W1:Y:S01]  /*0cd0*/  LDC.64 R2, c[0x4][R16] ;  /* 0x0100000010027b82 */ /* 0x0000620000000a00 */
[----:B------:R-:W2:Y:S01]  /*0ce0*/  LDCU.64 UR4, c[0x4][0x10] ;  /* 0x01000200ff0477ac */ /* 0x000ea20008000a00 */
[----:B------:R-:W-:Y:S01]  /*0cf0*/  MOV R6, R18 ;  /* 0x0000001200067202 */ /* 0x000fe20000000f00 */
[----:B------:R-:W3:Y:S01]  /*0d00*/  F2F.F64.F32 R8, R8 ;  /* 0x0000000800087310 */ /* 0x000ee20000201800 */
[----:B------:R-:W-:Y:S01]  /*0d10*/  MOV R7, R17 ;  /* 0x0000001100077202 */ /* 0x000fe20000000f00 */
[----:B------:R0:W-:Y:S04]  /*0d20*/  STL [R1], R0 ;  /* 0x0000000001007387 */ /* 0x0001e80000100800 */
[----:B---3--:R0:W-:Y:S01]  /*0d30*/  STL.64 [R1+0x8], R8 ;  /* 0x0000080801007387 */ /* 0x0081e20000100a00 */
[----:B--2---:R-:W-:Y:S01]  /*0d40*/  MOV R4, UR4 ;  /* 0x0000000400047c02 */ /* 0x004fe20008000f00 */
[----:B------:R-:W-:-:S07]  /*0d50*/  IMAD.U32 R5, RZ, RZ, UR5 ;  /* 0x00000005ff057e24 */ /* 0x000fce000f8e00ff */
[----:B------:R-:W-:-:S07]  /*0d60*/  LEPC R20, `(.L_x_26) ;  /* 0x000000001014794e */ /* 0x000fce0000000000 */
[----:B01----:R-:W-:Y:S05]  /*0d70*/  CALL.ABS.NOINC R2 ;  /* 0x0000000002007343 */ /* 0x003fea0003c00000 */
.L_x_26:
[----:B------:R-:W-:Y:S01]  /*0d80*/  HADD2.F32 R8, -RZ, R22.H0_H0 ;  /* 0x20000016ff087230 */ /* 0x000fe20000004100 */
        /* <DEDUP_REMOVED lines=12> */
.L_x_27:
[----:B------:R-:W-:Y:S02]  /*0e50*/  HADD2.F32 R8, -RZ, R22.H1_H1 ;  /* 0x30000016ff087230 */ /* 0x000fe40000004100 */
[----:B------:R-:W-:Y:S01]  /*0e60*/  HFMA2 R0, -RZ, RZ, 0, 8.94069671630859375e-07 ;  /* 0x0000000fff007431 */ /* 0x000fe200000001ff */
        /* <DEDUP_REMOVED lines=11> */
.L_x_11:
[----:B------:R-:W-:Y:S05]  /*0f20*/  BSYNC.RECONVERGENT B6 ;  /* 0x0000000000067941 */ /* 0x000fea0003800200 */
.L_x_10:
[--C-:B-----5:R-:W-:Y:S02]  /*0f30*/  HADD2.F32 R7, -RZ, R25.reuse.H0_H0 ;  /* 0x20000019ff077230 */ /* 0x120fe40000004100 */
[----:B------:R-:W-:Y:S02]  /*0f40*/  HADD2.F32 R8, -RZ, R25.H1_H1 ;  /* 0x30000019ff087230 */ /* 0x000fe40000004100 */
[--C-:B------:R-:W-:Y:S02]  /*0f50*/  HADD2.F32 R9, -RZ, R24.reuse.H1_H1 ;  /* 0x30000018ff097230 */ /* 0x100fe40000004100 */
[----:B------:R-:W-:Y:S01]  /*0f60*/  FADD R7, R7, 0.5 ;  /* 0x3f00000007077421 */ /* 0x000fe20000000000 */
[----:B------:R-:W-:Y:S02]  /*0f70*/  HADD2.F32 R10, -RZ, R24.H0_H0 ;  /* 0x20000018ff0a7230 */ /* 0x000fe40000004100 */
[----:B------:R-:W-:Y:S01]  /*0f80*/  FADD R8, R8, 0.5 ;  /* 0x3f00000008087421 */ /* 0x000fe20000000000 */
[----:B------:R-:W-:-:S02]  /*0f90*/  HADD2.F32 R4, -RZ, R23.H0_H0 ;  /* 0x20000017ff047230 */ /* 0x000fc40000004100 */
[----:B------:R-:W-:Y:S01]  /*0fa0*/  FADD R9, R9, 0.5 ;  /* 0x3f00000009097421 */ /* 0x000fe20000000000 */
[--C-:B------:R-:W-:Y:S01]  /*0fb0*/  HADD2.F32 R5, -RZ, R22.reuse.H0_H0 ;  /* 0x20000016ff057230 */ /* 0x100fe20000004100 */
[----:B------:R-:W0:Y:S01]  /*0fc0*/  F2I.TRUNC.NTZ R7, R7 ;  /* 0x0000000700077305 */ /* 0x000e22000020f100 */
[----:B------:R-:W-:Y:S01]  /*0fd0*/  FADD R10, R10, 0.5 ;  /* 0x3f0000000a0a7421 */ /* 0x000fe20000000000 */
[----:B------:R-:W-:Y:S02]  /*0fe0*/  HADD2.F32 R6, -RZ, R22.H1_H1 ;  /* 0x30000016ff067230 */ /* 0x000fe40000004100 */
[----:B------:R-:W-:Y:S01]  /*0ff0*/  FADD R4, R4, 0.5 ;  /* 0x3f00000004047421 */ /* 0x000fe20000000000 */
[----:B------:R-:W-:Y:S02]  /*1000*/  HADD2.F32 R0, -RZ, R23.H1_H1 ;  /* 0x30000017ff007230 */ /* 0x000fe40000004100 */
[----:B------:R-:W-:Y:S01]  /*1010*/  FADD R5, R5, 0.5 ;  /* 0x3f00000005057421 */ /* 0x000fe20000000000 */
[----:B------:R-:W-:-:S02]  /*1020*/  IMAD R19, R19, 0x64, RZ ;  /* 0x0000006413137824 */ /* 0x000fc400078e02ff */
[----:B------:R-:W-:Y:S01]  /*1030*/  FADD R6, R6, 0.5 ;  /* 0x3f00000006067421 */ /* 0x000fe20000000000 */
[----:B------:R-:W1:Y:S01]  /*1040*/  F2I.TRUNC.NTZ R8, R8 ;  /* 0x0000000800087305 */ /* 0x000e62000020f100 */
[----:B------:R-:W-:Y:S01]  /*1050*/  FADD R0, R0, 0.5 ;  /* 0x3f00000000007421 */ /* 0x000fe20000000000 */
[----:B------:R-:W-:Y:S01]  /*1060*/  IADD3 R29, PT, PT, R19, 0x5, RZ ;  /* 0x00000005131d7810 */ /* 0x000fe20007ffe0ff */
[----:B0-----:R-:W-:-:S05]  /*1070*/  IMAD.HI R12, R7, 0x51eb851f, RZ ;  /* 0x51eb851f070c7827 */ /* 0x001fca00078e02ff */
[----:B------:R-:W0:Y:S01]  /*1080*/  F2I.TRUNC.NTZ R9, R9 ;  /* 0x0000000900097305 */ /* 0x000e22000020f100 */
[----:B------:R-:W-:Y:S01]  /*1090*/  SHF.R.U32.HI R3, RZ, 0x1f, R12 ;  /* 0x0000001fff037819 */ /* 0x000fe2000001160c */
[----:B-1----:R-:W-:-:S06]  /*10a0*/  IMAD.HI R11, R8, 0x51eb851f, RZ ;  /* 0x51eb851f080b7827 */ /* 0x002fcc00078e02ff */
[----:B------:R-:W1:Y:S01]  /*10b0*/  F2I.TRUNC.NTZ R10, R10 ;  /* 0x0000000a000a7305 */ /* 0x000e62000020f100 */
[----:B------:R-:W-:Y:S02]  /*10c0*/  LEA.HI.SX32 R12, R12, R3, 0x1b ;  /* 0x000000030c0c7211 */ /* 0x000fe400078fdaff */
[----:B------:R-:W-:Y:S01]  /*10d0*/  SHF.R.U32.HI R2, RZ, 0x1f, R11 ;  /* 0x0000001fff027819 */ /* 0x000fe2000001160b */
[----:B0-----:R-:W-:-:S04]  /*10e0*/  IMAD.HI R16, R9, 0x51eb851f, RZ ;  /* 0x51eb851f09107827 */ /* 0x001fc800078e02ff */
[----:B------:R-:W0:Y:S01]  /*10f0*/  F2I.TRUNC.NTZ R4, R4 ;  /* 0x0000000400047305 */ /* 0x000e22000020f100 */
[----:B------:R-:W-:Y:S02]  /*1100*/  LEA.HI.SX32 R11, R11, R2, 0x1b ;  /* 0x000000020b0b7211 */ /* 0x000fe400078fdaff */
[----:B------:R-:W-:-:S03]  /*1110*/  SHF.R.U32.HI R3, RZ, 0x1f, R16 ;  /* 0x0000001fff037819 */ /* 0x000fc60000011610 */
[----:B------:R-:W-:Y:S02]  /*1120*/  IMAD R8, R11, -0x64, R8 ;  /* 0xffffff9c0b087824 */ /* 0x000fe400078e0208 */
[----:B------:R-:W2:Y:S01]  /*1130*/  F2I.TRUNC.NTZ R5, R5 ;  /* 0x0000000500057305 */ /* 0x000ea2000020f100 */
[----:B-1----:R-:W-:Y:S01]  /*1140*/  IMAD.HI R13, R10, 0x51eb851f, RZ ;  /* 0x51eb851f0a0d7827 */ /* 0x002fe200078e02ff */
[----:B------:R-:W-:Y:S02]  /*1150*/  LEA.HI.SX32 R16, R16, R3, 0x1b ;  /* 0x0000000310107211 */ /* 0x000fe400078fdaff */
[----:B------:R-:W1:Y:S02]  /*1160*/  LDC.64 R2, c[0x0][0x388] ;  /* 0x0000e200ff027b82 */ /* 0x000e640000000a00 */
[----:B------:R-:W-:Y:S01]  /*1170*/  SHF.R.U32.HI R14, RZ, 0x1f, R13 ;  /* 0x0000001fff0e7819 */ /* 0x000fe2000001160d */
[----:B0-----:R-:W-:Y:S01]  /*1180*/  IMAD.HI R17, R4, 0x51eb851f, RZ ;  /* 0x51eb851f04117827 */ /* 0x001fe200078e02ff */
[----:B------:R-:W0:Y:S02]  /*1190*/  F2I.TRUNC.NTZ R6, R6 ;  /* 0x0000000600067305 */ /* 0x000e24000020f100 */
[----:B------:R-:W-:Y:S01]  /*11a0*/  LEA.HI.SX32 R13, R13, R14, 0x1b ;  /* 0x0000000e0d0d7211 */ /* 0x000fe200078fdaff */
[----:B------:R-:W-:Y:S01]  /*11b0*/  IMAD R23, R16, -0x64, R9 ;  /* 0xffffff9c10177824 */ /* 0x000fe200078e0209 */
[----:B------:R-:W-:Y:S01]  /*11c0*/  SHF.R.U32.HI R14, RZ, 0x1f, R17 ;  /* 0x0000001fff0e7819 */ /* 0x000fe20000011611 */
[----:B--2---:R-:W-:-:S03]  /*11d0*/  IMAD.HI R21, R5, 0x51eb851f, RZ ;  /* 0x51eb851f05157827 */ /* 0x004fc600078e02ff */
[----:B------:R-:W2:Y:S01]  /*11e0*/  F2I.TRUNC.NTZ R0, R0 ;  /* 0x0000000000007305 */ /* 0x000ea2000020f100 */
[----:B------:R-:W-:Y:S01]  /*11f0*/  LEA.HI.SX32 R17, R17, R14, 0x1b ;  /* 0x0000000e11117211 */ /* 0x000fe200078fdaff */
[----:B------:R-:W-:Y:S01]  /*1200*/  IMAD R10, R13, -0x64, R10 ;  /* 0xffffff9c0d0a7824 */ /* 0x000fe200078e020a */
[----:B------:R-:W-:-:S03]  /*1210*/  SHF.R.U32.HI R22, RZ, 0x1f, R21 ;  /* 0x0000001fff167819 */ /* 0x000fc60000011615 */
[----:B------:R-:W-:Y:S02]  /*1220*/  IMAD R4, R17, -0x64, R4 ;  /* 0xffffff9c11047824 */ /* 0x000fe400078e0204 */
[----:B0-----:R-:W-:Y:S01]  /*1230*/  IMAD.HI R18, R6, 0x51eb851f, RZ ;  /* 0x51eb851f06127827 */ /* 0x001fe200078e02ff */
[----:B------:R-:W-:Y:S02]  /*1240*/  LEA.HI.SX32 R14, R21, R22, 0x1b ;  /* 0x00000016150e7211 */ /* 0x000fe400078fdaff */
[----:B------:R-:W-:Y:S01]  /*1250*/  LEA R17, R17, R4, 0x4 ;  /* 0x0000000411117211 */ /* 0x000fe200078e20ff */
[----:B------:R-:W-:Y:S01]  /*1260*/  IMAD R21, R12, -0x64, R7 ;  /* 0xffffff9c0c157824 */ /* 0x000fe200078e0207 */
[----:B------:R-:W-:Y:S01]  /*1270*/  SHF.R.U32.HI R25, RZ, 0x1f, R18 ;  /* 0x0000001fff197819 */ /* 0x000fe20000011612 */
[----:B------:R-:W-:Y:S01]  /*1280*/  IMAD R5, R14, -0x64, R5 ;  /* 0xffffff9c0e057824 */ /* 0x000fe200078e0205 */
[----:B------:R-:W-:Y:S01]  /*1290*/  IADD3 R22, PT, PT, R19, 0xe, RZ ;  /* 0x0000000e13167810 */ /* 0x000fe20007ffe0ff */
[----:B--2---:R-:W-:Y:S01]  /*12a0*/  IMAD.HI R15, R0, 0x51eb851f, RZ ;  /* 0x51eb851f000f7827 */ /* 0x004fe200078e02ff */
[----:B------:R-:W-:-:S02]  /*12b0*/  LEA.HI.SX32 R7, R18, R25, 0x1b ;  /* 0x0000001912077211 */ /* 0x000fc400078fdaff */
[----:B------:R-:W-:Y:S01]  /*12c0*/  LEA R9, R12, R21, 0x4 ;  /* 0x000000150c097211 */ /* 0x000fe200078e20ff */
[----:B------:R-:W-:Y:S01]  /*12d0*/  IMAD R13, R13, 0x10, R10 ;  /* 0x000000100d0d7824 */ /* 0x000fe200078e020a */
[----:B------:R-:W-:Y:S01]  /*12e0*/  SHF.R.U32.HI R20, RZ, 0x1f, R15 ;  /* 0x0000001fff147819 */ /* 0x000fe2000001160f */
[----:B------:R-:W-:Y:S01]  /*12f0*/  IMAD R6, R7, -0x64, R6 ;  /* 0xffffff9c07067824 */ /* 0x000fe200078e0206 */
[----:B------:R-:W-:Y:S01]  /*1300*/  LEA R21, R11, R8, 0x4 ;  /* 0x000000080b157211 */ /* 0x000fe200078e20ff */
[----:B------:R-:W-:Y:S01]  /*1310*/  VIADD R18, R19, 0x7 ;  /* 0x0000000713127836 */ /* 0x000fe20000000000 */
[----:B------:R-:W-:Y:S02]  /*1320*/  LEA.HI.SX32 R15, R15, R20, 0x1b ;  /* 0x000000140f0f7211 */ /* 0x000fe400078fdaff */
[----:B------:R-:W-:Y:S01]  /*1330*/  LEA R11, R16, R23, 0x4 ;  /* 0x00000017100b7211 */ /* 0x000fe200078e20ff */
[----:B------:R-:W-:Y:S01]  /*1340*/  VIADD R23, R19, 0x1 ;  /* 0x0000000113177836 */ /* 0x000fe20000000000 */
[----:B------:R-:W-:Y:S01]  /*1350*/  LEA R25, R14, R5, 0x4 ;  /* 0x000000050e197211 */ /* 0x000fe200078e20ff */
[----:B------:R-:W-:Y:S01]  /*1360*/  IMAD R0, R15, -0x64, R0 ;  /* 0xffffff9c0f007824 */ /* 0x000fe200078e0200 */
[----:B------:R-:W-:Y:S01]  /*1370*/  LEA R27, R7, R6, 0x4 ;  /* 0x00000006071b7211 */ /* 0x000fe200078e20ff */
[----:B-1----:R-:W-:Y:S01]  /*1380*/  IMAD.WIDE R4, R9, 0x4, R2 ;  /* 0x0000000409047825 */ /* 0x002fe200078e0202 */
[----:B------:R-:W-:-:S03]  /*1390*/  IADD3 R20, PT, PT, R19, 0x8, RZ ;  /* 0x0000000813147810 */ /* 0x000fc60007ffe0ff */
[----:B------:R-:W-:Y:S01]  /*13a0*/  IMAD R15, R15, 0x10, R0 ;  /* 0x000000100f0f7824 */ /* 0x000fe200078e0200 */
[----:B------:R-:W-:Y:S01]  /*13b0*/  STG.E desc[UR36][R4.64], R19 ;  /* 0x0000001304007986 */ /* 0x000fe2000c101924 */
[--C-:B------:R-:W-:Y:S01]  /*13c0*/  IMAD.WIDE R6, R21, 0x4, R2.reuse ;  /* 0x0000000415067825 */ /* 0x100fe200078e0202 */
[C---:B------:R-:W-:Y:S02]  /*13d0*/  IADD3 R21, PT, PT, R19.reuse, 0x2, RZ ;  /* 0x0000000213157810 */ /* 0x040fe40007ffe0ff */
[----:B------:R-:W-:Y:S01]  /*13e0*/  IADD3 R0, PT, PT, R19, 0x6, RZ ;  /* 0x0000000613007810 */ /* 0x000fe20007ffe0ff */
[--C-:B------:R-:W-:Y:S01]  /*13f0*/  IMAD.WIDE R8, R13, 0x4, R2.reuse ;  /* 0x000000040d087825 */ /* 0x100fe200078e0202 */
[----:B------:R0:W-:Y:S03]  /*1400*/  STG.E desc[UR36][R6.64], R23 ;  /* 0x0000001706007986 */ /* 0x0001e6000c101924 */
[--C-:B------:R-:W-:Y:S01]  /*1410*/  IMAD.WIDE R10, R11, 0x4, R2.reuse ;  /* 0x000000040b0a7825 */ /* 0x100fe200078e0202 */
[----:B------:R1:W-:Y:S03]  /*1420*/  STG.E desc[UR36][R8.64], R21 ;  /* 0x0000001508007986 */ /* 0x0003e6000c101924 */
[----:B------:R-:W-:-:S04]  /*1430*/  IMAD.WIDE R16, R17, 0x4, R2 ;  /* 0x0000000411107825 */ /* 0x000fc800078e0202 */
[----:B------:R-:W-:Y:S01]  /*1440*/  IMAD.WIDE R14, R15, 0x4, R2 ;  /* 0x000000040f0e7825 */ /* 0x000fe200078e0202 */
[----:B0-----:R-:W-:-:S03]  /*1450*/  IADD3 R23, PT, PT, R19, 0x9, RZ ;  /* 0x0000000913177810 */ /* 0x001fc60007ffe0ff */
[----:B------:R-:W-:Y:S01]  /*1460*/  IMAD.WIDE R12, R25, 0x4, R2 ;  /* 0x00000004190c7825 */ /* 0x000fe200078e0202 */
[----:B------:R-:W-:-:S03]  /*1470*/  IADD3 R25, PT, PT, R19, 0x3, RZ ;  /* 0x0000000313197810 */ /* 0x000fc60007ffe0ff */
[----:B------:R-:W-:Y:S02]  /*1480*/  IMAD.WIDE R2, R27, 0x4, R2 ;  /* 0x000000041b027825 */ /* 0x000fe400078e0202 */
[----:B------:R0:W-:Y:S02]  /*1490*/  STG.E desc[UR36][R10.64], R25 ;  /* 0x000000190a007986 */ /* 0x0001e4000c101924 */
[C---:B------:R-:W-:Y:S02]  /*14a0*/  VIADD R27, R19.reuse, 0x4 ;  /* 0x00000004131b7836 */ /* 0x040fe40000000000 */
[----:B-1----:R-:W-:-:S03]  /*14b0*/  VIADD R21, R19, 0xa ;  /* 0x0000000a13157836 */ /* 0x002fc60000000000 */
[----:B------:R1:W-:Y:S04]  /*14c0*/  STG.E desc[UR36][R16.64], R27 ;  /* 0x0000001b10007986 */ /* 0x0003e8000c101924 */
[----:B------:R2:W-:Y:S01]  /*14d0*/  STG.E desc[UR36][R14.64], R29 ;  /* 0x0000001d0e007986 */ /* 0x0005e2000c101924 */
[----:B0-----:R-:W-:-:S03]  /*14e0*/  IADD3 R25, PT, PT, R19, 0xb, RZ ;  /* 0x0000000b13197810 */ /* 0x001fc60007ffe0ff */
[----:B------:R-:W-:Y:S04]  /*14f0*/  STG.E desc[UR36][R12.64], R0 ;  /* 0x000000000c007986 */ /* 0x000fe8000c101924 */
[----:B------:R-:W-:Y:S01]  /*1500*/  STG.E desc[UR36][R2.64], R18 ;  /* 0x0000001202007986 */ /* 0x000fe2000c101924 */
[----:B-1----:R-:W-:-:S03]  /*1510*/  IADD3 R27, PT, PT, R19, 0xc, RZ ;  /* 0x0000000c131b7810 */ /* 0x002fc60007ffe0ff */
[----:B------:R-:W-:Y:S01]  /*1520*/  STG.E desc[UR36][R4.64], R20 ;  /* 0x0000001404007986 */ /* 0x000fe2000c101924 */
[C---:B--2---:R-:W-:Y:S01]  /*1530*/  VIADD R29, R19.reuse, 0xd ;  /* 0x0000000d131d7836 */ /* 0x044fe20000000000 */
[----:B------:R-:W-:Y:S02]  /*1540*/  IADD3 R19, PT, PT, R19, 0xf, RZ ;  /* 0x0000000f13137810 */ /* 0x000fe40007ffe0ff */
[----:B------:R-:W-:Y:S04]  /*1550*/  STG.E desc[UR36][R6.64], R23 ;  /* 0x0000001706007986 */ /* 0x000fe8000c101924 */
[----:B------:R-:W-:Y:S04]  /*1560*/  STG.E desc[UR36][R8.64], R21 ;  /* 0x0000001508007986 */ /* 0x000fe8000c101924 */
[----:B------:R-:W-:Y:S04]  /*1570*/  STG.E desc[UR36][R10.64], R25 ;  /* 0x000000190a007986 */ /* 0x000fe8000c101924 */
[----:B------:R-:W-:Y:S04]  /*1580*/  STG.E desc[UR36][R16.64], R27 ;  /* 0x0000001b10007986 */ /* 0x000fe8000c101924 */
[----:B------:R-:W-:Y:S04]  /*1590*/  STG.E desc[UR36][R14.64], R29 ;  /* 0x0000001d0e007986 */ /* 0x000fe8000c101924 */
[----:B------:R-:W-:Y:S04]  /*15a0*/  STG.E desc[UR36][R12.64], R22 ;  /* 0x000000160c007986 */ /* 0x000fe8000c101924 */
[----:B------:R-:W-:Y:S01]  /*15b0*/  STG.E desc[UR36][R2.64], R19 ;  /* 0x0000001302007986 */ /* 0x000fe2000c101924 */
[----:B------:R-:W-:Y:S05]  /*15c0*/  EXIT ;  /* 0x000000000000794d */ /* 0x000fea0003800000 */
.L_x_28:
        /* <DEDUP_REMOVED lines=11> */
.L_x_49:


//--------------------- .text._Z20test_matrix_a_kernelPK6__halfPi --------------------------
	.section	.text._Z20test_matrix_a_kernelPK6__halfPi,"ax",@progbits
	.align	128
        .global         _Z20test_matrix_a_kernelPK6__halfPi
        .type           _Z20test_matrix_a_kernelPK6__halfPi,@function
        .size           _Z20test_matrix_a_kernelPK6__halfPi,(.L_x_50 - _Z20test_matrix_a_kernelPK6__halfPi)
        .other          _Z20test_matrix_a_kernelPK6__halfPi,@"STO_CUDA_ENTRY STV_DEFAULT"
_Z20test_matrix_a_kernelPK6__halfPi:
.text._Z20test_matrix_a_kernelPK6__halfPi:
        /* <DEDUP_REMOVED lines=35> */
.L_x_31:
        /* <DEDUP_REMOVED lines=12> */
.L_x_32:
        /* <DEDUP_REMOVED lines=13> */
.L_x_33:
        /* <DEDUP_REMOVED lines=13> */
.L_x_34:
        /* <DEDUP_REMOVED lines=13> */
.L_x_35:
        /* <DEDUP_REMOVED lines=13> */
.L_x_36:
        /* <DEDUP_REMOVED lines=13> */
.L_x_37:
        /* <DEDUP_REMOVED lines=13> */
.L_x_38:
        /* <DEDUP_REMOVED lines=13> */
.L_x_39:
        /* <DEDUP_REMOVED lines=13> */
.L_x_40:
        /* <DEDUP_REMOVED lines=13> */
.L_x_41:
        /* <DEDUP_REMOVED lines=13> */
.L_x_42:
        /* <DEDUP_REMOVED lines=13> */
.L_x_43:
        /* <DEDUP_REMOVED lines=13> */
.L_x_44:
        /* <DEDUP_REMOVED lines=13> */
.L_x_45:
        /* <DEDUP_REMOVED lines=13> */
.L_x_46:
        /* <DEDUP_REMOVED lines=13> */
.L_x_30:
[----:B------:R-:W-:Y:S05]  /*0f20*/  BSYNC.RECONVERGENT B6 ;  /* 0x0000000000067941 */ /* 0x000fea0003800200 */
.L_x_29:
        /* <DEDUP_REMOVED lines=106> */
.L_x_47:
        /* <DEDUP_REMOVED lines=11> */
.L_x_50:


//--------------------- .nv.global.init           --------------------------
	.section	.nv.global.init,"aw",@progbits
.nv.global.init:
	.type		$str$4,@object
	.size		$str$4,($str$1 - $str$4)
$str$4:
        /*0000*/ 	.byte	0x20, 0x20, 0x66, 0x72, 0x61, 0x67, 0x5f, 0x69, 0x64, 0x78, 0x20, 0x25, 0x32, 0x64, 0x20, 0x2d
        /*0010*/ 	.byte	0x3e, 0x20, 0x63, 0x6f, 0x64, 0x65, 0x20, 0x25, 0x2e, 0x31, 0x66, 0x0a, 0x00
	.type		$str$1,@object
	.size		$str$1,($str - $str$1)
$str$1:
        /*001d*/ 	.byte	0x20, 0x20, 0x66, 0x72, 0x61, 0x67, 0x5f, 0x69, 0x64, 0x78, 0x20, 0x25, 0x32, 0x64, 0x20, 0x2d
        /*002d*/ 	.byte	0x3e, 0x20, 0x72, 0x61, 0x77, 0x5f, 0x63, 0x6f, 0x64, 0x65, 0x20, 0x25, 0x2e, 0x31, 0x66, 0x0a
        /*003d*/ 	.byte	0x00
	.type		$str,@object
	.size		$str,($str$2 - $str)
$str:
        /*003e*/ 	.byte	0x3d, 0x3d, 0x3d, 0x20, 0x5b, 0x6d, 0x61, 0x74, 0x72, 0x69, 0x78, 0x5f, 0x61, 0x5d, 0x20, 0x6c
        /*004e*/ 	.byte	0x61, 0x6e, 0x65, 0x20, 0x30, 0x20, 0x66, 0x72, 0x61, 0x67, 0x6d, 0x65, 0x6e, 0x74, 0x20, 0x64
        /*005e*/ 	.byte	0x75, 0x6d, 0x70, 0x20, 0x28, 0x6e, 0x75, 0x6d, 0x5f, 0x65, 0x6c, 0x65, 0x6d, 0x65, 0x6e, 0x74
        /*006e*/ 	.byte	0x73, 0x3d, 0x25, 0x64, 0x29, 0x20, 0x3d, 0x3d, 0x3d, 0x0a, 0x00
	.type		$str$2,@object
	.size		$str$2,($str$3 - $str$2)
$str$2:
        /*0079*/ 	.byte	0x3d, 0x3d, 0x3d, 0x20, 0x5b, 0x6d, 0x61, 0x74, 0x72, 0x69, 0x78, 0x5f, 0x62, 0x5d, 0x20, 0x6c
        /*0089*/ 	.byte	0x61, 0x6e, 0x65, 0x20, 0x30, 0x20, 0x66, 0x72, 0x61, 0x67, 0x6d, 0x65, 0x6e, 0x74, 0x20, 0x64
        /*0099*/ 	.byte	0x75, 0x6d, 0x70, 0x20, 0x28, 0x6e, 0x75, 0x6d, 0x5f, 0x65, 0x6c, 0x65, 0x6d, 0x65, 0x6e, 0x74
        /*00a9*/ 	.byte	0x73, 0x3d, 0x25, 0x64, 0x29, 0x20, 0x3d, 0x3d, 0x3d, 0x0a, 0x00
	.type		$str$3,@object
	.size		$str$3,(.L_3 - $str$3)
$str$3:
        /*00b4*/ 	.byte	0x3d, 0x3d, 0x3d, 0x20, 0x5b, 0x61, 0x63, 0x63, 0x75, 0x6d, 0x75, 0x6c, 0x61, 0x74, 0x6f, 0x72
        /*00c4*/ 	.byte	0x5d, 0x20, 0x6c, 0x61, 0x6e, 0x65, 0x20, 0x30, 0x20, 0x66, 0x72, 0x61, 0x67, 0x6d, 0x65, 0x6e
        /*00d4*/ 	.byte	0x74, 0x20, 0x64, 0x75, 0x6d, 0x70, 0x20, 0x28, 0x6e, 0x75, 0x6d, 0x5f, 0x65, 0x6c, 0x65, 0x6d
        /*00e4*/ 	.byte	0x65, 0x6e, 0x74, 0x73, 0x3d, 0x25, 0x64, 0x29, 0x20, 0x3d, 0x3d, 0x3d, 0x0a, 0x00
.L_3:


//--------------------- .nv.shared.reserved.0     --------------------------
	.section	.nv.shared.reserved.0,"aw",@nobits
	.weak		__nv_reservedSMEM_offset_0_alias
	.size		__nv_reservedSMEM_offset_0_alias, 0, 64
	.other		__nv_reservedSMEM_offset_0_alias,@"STO_CUDA_RESERVED_SHARED STV_DEFAULT"
__nv_reservedSMEM_offset_0_alias:
	.zero		0
	.zero		64


//--------------------- .nv.constant0._Z23test_accumulator_kernelPfi --------------------------
	.section	.nv.constant0._Z23test_accumulator_kernelPfi,"a",@progbits
	.sectionflags	@""
	.align	4
.nv.constant0._Z23test_accumulator_kernelPfi:
	.zero		908


//--------------------- .nv.constant0._Z20test_matrix_b_kernelPK6__halfPi --------------------------
	.section	.nv.constant0._Z20test_matrix_b_kernelPK6__halfPi,"a",@progbits
	.sectionflags	@""
	.align	4
.nv.constant0._Z20test_matrix_b_kernelPK6__halfPi:
	.zero		912


//--------------------- .nv.constant0._Z20test_matrix_a_kernelPK6__halfPi --------------------------
	.section	.nv.constant0._Z20test_matrix_a_kernelPK6__halfPi,"a",@progbits
	.sectionflags	@""
	.align	4
.nv.constant0._Z20test_matrix_a_kernelPK6__halfPi:
	.zero		912


//--------------------- SYMBOLS --------------------------

	.type		.nv.reservedSmem.offset0,@object
	.size		.nv.reservedSmem.offset0,0x4
	.type		vprintf,@function
